//
// Generated by NVIDIA NVVM Compiler
//
// Compiler Build ID: CL-36424714
// Cuda compilation tools, release 13.0, V13.0.88
// Based on NVVM 20.0.0
//

.version 9.0
.target sm_100
.address_size 64

	// .globl	_Z8convolvePlS_S_iii
.extern .shared .align 16 .b8 filter[];

.visible .entry _Z8convolvePlS_S_iii(
	.param .u64 .ptr .align 1 _Z8convolvePlS_S_iii_param_0,
	.param .u64 .ptr .align 1 _Z8convolvePlS_S_iii_param_1,
	.param .u64 .ptr .align 1 _Z8convolvePlS_S_iii_param_2,
	.param .u32 _Z8convolvePlS_S_iii_param_3,
	.param .u32 _Z8convolvePlS_S_iii_param_4,
	.param .u32 _Z8convolvePlS_S_iii_param_5
)
{
	.reg .pred 	%p<74>;
	.reg .b32 	%r<122>;
	.reg .b64 	%rd<190>;

	ld.param.u64 	%rd46, [_Z8convolvePlS_S_iii_param_0];
	ld.param.u64 	%rd45, [_Z8convolvePlS_S_iii_param_1];
	ld.param.u64 	%rd47, [_Z8convolvePlS_S_iii_param_2];
	ld.param.u32 	%r46, [_Z8convolvePlS_S_iii_param_3];
	ld.param.u32 	%r47, [_Z8convolvePlS_S_iii_param_4];
	ld.param.u32 	%r48, [_Z8convolvePlS_S_iii_param_5];
	cvta.to.global.u64 	%rd1, %rd47;
	cvta.to.global.u64 	%rd2, %rd46;
	mov.u32 	%r1, %tid.x;
	setp.ne.s32 	%p2, %r1, 0;
	setp.lt.s32 	%p3, %r48, 1;
	or.pred  	%p4, %p2, %p3;
	@%p4 bra 	$L__BB0_16;
	and.b32  	%r2, %r48, 15;
	add.s32 	%r3, %r2, -1;
	and.b32  	%r4, %r48, 7;
	add.s32 	%r5, %r4, -1;
	and.b32  	%r6, %r48, 2147483632;
	and.b32  	%r7, %r48, 3;
	mov.b32 	%r112, 0;
$L__BB0_2:
	setp.lt.u32 	%p5, %r48, 16;
	mul.lo.s32 	%r9, %r112, %r48;
	mov.b32 	%r115, 0;
	@%p5 bra 	$L__BB0_5;
	mov.b32 	%r113, 0;
$L__BB0_4:
	.pragma "nounroll";
	add.s32 	%r52, %r113, %r9;
	mul.wide.u32 	%rd48, %r52, 8;
	add.s64 	%rd49, %rd1, %rd48;
	ld.global.u64 	%rd50, [%rd49];
	shl.b32 	%r53, %r52, 3;
	mov.u32 	%r54, filter;
	add.s32 	%r55, %r54, %r53;
	st.shared.u64 	[%r55], %rd50;
	ld.global.u64 	%rd51, [%rd49+8];
	st.shared.u64 	[%r55+8], %rd51;
	ld.global.u64 	%rd52, [%rd49+16];
	st.shared.u64 	[%r55+16], %rd52;
	ld.global.u64 	%rd53, [%rd49+24];
	st.shared.u64 	[%r55+24], %rd53;
	ld.global.u64 	%rd54, [%rd49+32];
	st.shared.u64 	[%r55+32], %rd54;
	ld.global.u64 	%rd55, [%rd49+40];
	st.shared.u64 	[%r55+40], %rd55;
	ld.global.u64 	%rd56, [%rd49+48];
	st.shared.u64 	[%r55+48], %rd56;
	ld.global.u64 	%rd57, [%rd49+56];
	st.shared.u64 	[%r55+56], %rd57;
	ld.global.u64 	%rd58, [%rd49+64];
	st.shared.u64 	[%r55+64], %rd58;
	ld.global.u64 	%rd59, [%rd49+72];
	st.shared.u64 	[%r55+72], %rd59;
	ld.global.u64 	%rd60, [%rd49+80];
	st.shared.u64 	[%r55+80], %rd60;
	ld.global.u64 	%rd61, [%rd49+88];
	st.shared.u64 	[%r55+88], %rd61;
	ld.global.u64 	%rd62, [%rd49+96];
	st.shared.u64 	[%r55+96], %rd62;
	ld.global.u64 	%rd63, [%rd49+104];
	st.shared.u64 	[%r55+104], %rd63;
	ld.global.u64 	%rd64, [%rd49+112];
	st.shared.u64 	[%r55+112], %rd64;
	ld.global.u64 	%rd65, [%rd49+120];
	st.shared.u64 	[%r55+120], %rd65;
	add.s32 	%r113, %r113, 16;
	setp.ne.s32 	%p6, %r113, %r6;
	mov.u32 	%r115, %r6;
	@%p6 bra 	$L__BB0_4;
$L__BB0_5:
	setp.eq.s32 	%p7, %r2, 0;
	@%p7 bra 	$L__BB0_15;
	setp.lt.u32 	%p8, %r3, 7;
	@%p8 bra 	$L__BB0_8;
	add.s32 	%r56, %r115, %r9;
	mul.wide.u32 	%rd66, %r56, 8;
	add.s64 	%rd67, %rd1, %rd66;
	ld.global.u64 	%rd68, [%rd67];
	shl.b32 	%r57, %r56, 3;
	mov.u32 	%r58, filter;
	add.s32 	%r59, %r58, %r57;
	st.shared.u64 	[%r59], %rd68;
	cvt.u64.u32 	%rd69, %r9;
	cvt.u64.u32 	%rd70, %r115;
	add.s64 	%rd71, %rd70, %rd69;
	shl.b64 	%rd72, %rd71, 3;
	add.s64 	%rd73, %rd1, %rd72;
	ld.global.u64 	%rd74, [%rd73+8];
	st.shared.u64 	[%r59+8], %rd74;
	ld.global.u64 	%rd75, [%rd73+16];
	st.shared.u64 	[%r59+16], %rd75;
	ld.global.u64 	%rd76, [%rd73+24];
	st.shared.u64 	[%r59+24], %rd76;
	ld.global.u64 	%rd77, [%rd73+32];
	st.shared.u64 	[%r59+32], %rd77;
	ld.global.u64 	%rd78, [%rd73+40];
	st.shared.u64 	[%r59+40], %rd78;
	ld.global.u64 	%rd79, [%rd73+48];
	st.shared.u64 	[%r59+48], %rd79;
	ld.global.u64 	%rd80, [%rd73+56];
	st.shared.u64 	[%r59+56], %rd80;
	add.s32 	%r115, %r115, 8;
$L__BB0_8:
	setp.eq.s32 	%p9, %r4, 0;
	@%p9 bra 	$L__BB0_15;
	setp.lt.u32 	%p10, %r5, 3;
	@%p10 bra 	$L__BB0_11;
	add.s32 	%r60, %r115, %r9;
	mul.wide.u32 	%rd81, %r60, 8;
	add.s64 	%rd82, %rd1, %rd81;
	ld.global.u64 	%rd83, [%rd82];
	shl.b32 	%r61, %r60, 3;
	mov.u32 	%r62, filter;
	add.s32 	%r63, %r62, %r61;
	st.shared.u64 	[%r63], %rd83;
	cvt.u64.u32 	%rd84, %r9;
	cvt.u64.u32 	%rd85, %r115;
	add.s64 	%rd86, %rd85, %rd84;
	shl.b64 	%rd87, %rd86, 3;
	add.s64 	%rd88, %rd1, %rd87;
	ld.global.u64 	%rd89, [%rd88+8];
	st.shared.u64 	[%r63+8], %rd89;
	ld.global.u64 	%rd90, [%rd88+16];
	st.shared.u64 	[%r63+16], %rd90;
	ld.global.u64 	%rd91, [%rd88+24];
	st.shared.u64 	[%r63+24], %rd91;
	add.s32 	%r115, %r115, 4;
$L__BB0_11:
	setp.eq.s32 	%p11, %r7, 0;
	@%p11 bra 	$L__BB0_15;
	setp.eq.s32 	%p12, %r7, 1;
	add.s32 	%r64, %r115, %r9;
	mul.wide.u32 	%rd92, %r64, 8;
	add.s64 	%rd93, %rd1, %rd92;
	ld.global.u64 	%rd94, [%rd93];
	shl.b32 	%r65, %r64, 3;
	mov.u32 	%r66, filter;
	add.s32 	%r17, %r66, %r65;
	st.shared.u64 	[%r17], %rd94;
	@%p12 bra 	$L__BB0_15;
	setp.eq.s32 	%p13, %r7, 2;
	cvt.u64.u32 	%rd95, %r9;
	cvt.u64.u32 	%rd96, %r115;
	add.s64 	%rd97, %rd96, %rd95;
	shl.b64 	%rd98, %rd97, 3;
	add.s64 	%rd3, %rd1, %rd98;
	ld.global.u64 	%rd99, [%rd3+8];
	st.shared.u64 	[%r17+8], %rd99;
	@%p13 bra 	$L__BB0_15;
	ld.global.u64 	%rd100, [%rd3+16];
	st.shared.u64 	[%r17+16], %rd100;
$L__BB0_15:
	add.s32 	%r112, %r112, 1;
	setp.ne.s32 	%p14, %r112, %r48;
	@%p14 bra 	$L__BB0_2;
$L__BB0_16:
	mov.u32 	%r67, %tid.y;
	mov.u32 	%r68, %ntid.y;
	mov.u32 	%r69, %ctaid.x;
	mov.u32 	%r70, %nctaid.x;
	mov.u32 	%r71, %ctaid.y;
	mad.lo.s32 	%r72, %r71, %r70, %r69;
	mad.lo.s32 	%r73, %r72, %r68, %r67;
	mov.u32 	%r74, %ntid.x;
	mad.lo.s32 	%r75, %r73, %r74, %r1;
	bar.sync 	0;
	div.s32 	%r19, %r75, %r47;
	mul.lo.s32 	%r76, %r19, %r47;
	sub.s32 	%r20, %r75, %r76;
	setp.ge.s32 	%p15, %r19, %r46;
	setp.lt.s32 	%p16, %r47, 0;
	or.pred  	%p17, %p16, %p15;
	@%p17 bra 	$L__BB0_61;
	setp.lt.s32 	%p18, %r48, 1;
	mov.b64 	%rd168, 0;
	@%p18 bra 	$L__BB0_60;
	shr.u32 	%r78, %r48, 1;
	sub.s32 	%r21, %r19, %r78;
	sub.s32 	%r22, %r20, %r78;
	and.b32  	%r23, %r48, 7;
	add.s32 	%r24, %r23, -1;
	and.b32  	%r25, %r48, 3;
	and.b32  	%r26, %r48, 2147483640;
	and.b32  	%r27, %r48, 1;
	mov.b64 	%rd168, 0;
	mov.b32 	%r117, 0;
$L__BB0_19:
	setp.lt.u32 	%p19, %r48, 8;
	add.s32 	%r80, %r21, %r117;
	setp.gt.s32 	%p20, %r80, -1;
	setp.lt.s32 	%p21, %r80, %r46;
	and.pred  	%p1, %p20, %p21;
	mul.lo.s32 	%r29, %r80, %r47;
	mul.lo.s32 	%r30, %r117, %r48;
	mov.b32 	%r120, 0;
	@%p19 bra 	$L__BB0_38;
	mov.b32 	%r118, 0;
	not.pred 	%p23, %p1;
$L__BB0_21:
	.pragma "nounroll";
	add.s32 	%r32, %r22, %r118;
	setp.ge.u32 	%p22, %r32, %r47;
	add.s32 	%r82, %r118, %r30;
	shl.b32 	%r83, %r82, 3;
	mov.u32 	%r84, filter;
	add.s32 	%r33, %r84, %r83;
	or.pred  	%p24, %p23, %p22;
	@%p24 bra 	$L__BB0_23;
	add.s32 	%r85, %r32, %r29;
	mul.wide.s32 	%rd104, %r85, 8;
	add.s64 	%rd105, %rd2, %rd104;
	ld.global.u64 	%rd106, [%rd105];
	ld.shared.u64 	%rd107, [%r33];
	mad.lo.s64 	%rd168, %rd107, %rd106, %rd168;
$L__BB0_23:
	add.s32 	%r86, %r32, 1;
	setp.ge.u32 	%p25, %r86, %r47;
	cvt.s64.s32 	%rd108, %r118;
	cvt.s64.s32 	%rd109, %r22;
	cvt.s64.s32 	%rd110, %r29;
	add.s64 	%rd111, %rd109, %rd108;
	add.s64 	%rd112, %rd111, %rd110;
	shl.b64 	%rd113, %rd112, 3;
	add.s64 	%rd8, %rd2, %rd113;
	or.pred  	%p27, %p23, %p25;
	@%p27 bra 	$L__BB0_25;
	ld.global.u64 	%rd114, [%rd8+8];
	ld.shared.u64 	%rd115, [%r33+8];
	mad.lo.s64 	%rd168, %rd115, %rd114, %rd168;
$L__BB0_25:
	add.s32 	%r87, %r32, 2;
	setp.ge.u32 	%p28, %r87, %r47;
	or.pred  	%p30, %p23, %p28;
	@%p30 bra 	$L__BB0_27;
	ld.global.u64 	%rd116, [%rd8+16];
	ld.shared.u64 	%rd117, [%r33+16];
	mad.lo.s64 	%rd168, %rd117, %rd116, %rd168;
$L__BB0_27:
	add.s32 	%r88, %r32, 3;
	setp.ge.u32 	%p31, %r88, %r47;
	or.pred  	%p33, %p23, %p31;
	@%p33 bra 	$L__BB0_29;
	ld.global.u64 	%rd118, [%rd8+24];
	ld.shared.u64 	%rd119, [%r33+24];
	mad.lo.s64 	%rd168, %rd119, %rd118, %rd168;
$L__BB0_29:
	add.s32 	%r89, %r32, 4;
	setp.ge.u32 	%p34, %r89, %r47;
	or.pred  	%p36, %p23, %p34;
	@%p36 bra 	$L__BB0_31;
	ld.global.u64 	%rd120, [%rd8+32];
	ld.shared.u64 	%rd121, [%r33+32];
	mad.lo.s64 	%rd168, %rd121, %rd120, %rd168;
$L__BB0_31:
	add.s32 	%r90, %r32, 5;
	setp.ge.u32 	%p37, %r90, %r47;
	or.pred  	%p39, %p23, %p37;
	@%p39 bra 	$L__BB0_33;
	ld.global.u64 	%rd122, [%rd8+40];
	ld.shared.u64 	%rd123, [%r33+40];
	mad.lo.s64 	%rd168, %rd123, %rd122, %rd168;
$L__BB0_33:
	add.s32 	%r91, %r32, 6;
	setp.ge.u32 	%p40, %r91, %r47;
	or.pred  	%p42, %p23, %p40;
	@%p42 bra 	$L__BB0_35;
	ld.global.u64 	%rd124, [%rd8+48];
	ld.shared.u64 	%rd125, [%r33+48];
	mad.lo.s64 	%rd168, %rd125, %rd124, %rd168;
$L__BB0_35:
	add.s32 	%r92, %r32, 7;
	setp.ge.u32 	%p43, %r92, %r47;
	or.pred  	%p45, %p23, %p43;
	@%p45 bra 	$L__BB0_37;
	ld.global.u64 	%rd126, [%rd8+56];
	ld.shared.u64 	%rd127, [%r33+56];
	mad.lo.s64 	%rd168, %rd127, %rd126, %rd168;
$L__BB0_37:
	add.s32 	%r118, %r118, 8;
	setp.ne.s32 	%p46, %r118, %r26;
	mov.u32 	%r120, %r26;
	@%p46 bra 	$L__BB0_21;
$L__BB0_38:
	setp.eq.s32 	%p47, %r23, 0;
	@%p47 bra 	$L__BB0_59;
	setp.lt.u32 	%p48, %r24, 3;
	@%p48 bra 	$L__BB0_49;
	add.s32 	%r36, %r22, %r120;
	setp.ge.u32 	%p49, %r36, %r47;
	not.pred 	%p50, %p1;
	add.s32 	%r94, %r120, %r30;
	shl.b32 	%r95, %r94, 3;
	mov.u32 	%r96, filter;
	add.s32 	%r37, %r96, %r95;
	or.pred  	%p51, %p50, %p49;
	@%p51 bra 	$L__BB0_42;
	add.s32 	%r97, %r36, %r29;
	mul.wide.s32 	%rd129, %r97, 8;
	add.s64 	%rd130, %rd2, %rd129;
	ld.global.u64 	%rd131, [%rd130];
	ld.shared.u64 	%rd132, [%r37];
	mad.lo.s64 	%rd168, %rd132, %rd131, %rd168;
$L__BB0_42:
	add.s32 	%r98, %r36, 1;
	setp.ge.u32 	%p52, %r98, %r47;
	cvt.u64.u32 	%rd133, %r120;
	cvt.s64.s32 	%rd134, %r22;
	cvt.s64.s32 	%rd135, %r29;
	add.s64 	%rd136, %rd134, %rd133;
	add.s64 	%rd137, %rd136, %rd135;
	shl.b64 	%rd138, %rd137, 3;
	add.s64 	%rd27, %rd2, %rd138;
	or.pred  	%p54, %p50, %p52;
	@%p54 bra 	$L__BB0_44;
	ld.global.u64 	%rd139, [%rd27+8];
	ld.shared.u64 	%rd140, [%r37+8];
	mad.lo.s64 	%rd168, %rd140, %rd139, %rd168;
$L__BB0_44:
	add.s32 	%r99, %r36, 2;
	setp.ge.u32 	%p55, %r99, %r47;
	or.pred  	%p57, %p50, %p55;
	@%p57 bra 	$L__BB0_46;
	ld.global.u64 	%rd141, [%rd27+16];
	ld.shared.u64 	%rd142, [%r37+16];
	mad.lo.s64 	%rd168, %rd142, %rd141, %rd168;
$L__BB0_46:
	add.s32 	%r100, %r36, 3;
	setp.ge.u32 	%p58, %r100, %r47;
	or.pred  	%p60, %p50, %p58;
	@%p60 bra 	$L__BB0_48;
	ld.global.u64 	%rd143, [%rd27+24];
	ld.shared.u64 	%rd144, [%r37+24];
	mad.lo.s64 	%rd168, %rd144, %rd143, %rd168;
$L__BB0_48:
	add.s32 	%r120, %r120, 4;
$L__BB0_49:
	setp.eq.s32 	%p61, %r25, 0;
	@%p61 bra 	$L__BB0_59;
	setp.eq.s32 	%p62, %r25, 1;
	@%p62 bra 	$L__BB0_56;
	add.s32 	%r40, %r22, %r120;
	setp.ge.u32 	%p63, %r40, %r47;
	not.pred 	%p64, %p1;
	add.s32 	%r101, %r120, %r30;
	shl.b32 	%r102, %r101, 3;
	mov.u32 	%r103, filter;
	add.s32 	%r41, %r103, %r102;
	or.pred  	%p65, %p64, %p63;
	@%p65 bra 	$L__BB0_53;
	add.s32 	%r104, %r40, %r29;
	mul.wide.s32 	%rd146, %r104, 8;
	add.s64 	%rd147, %rd2, %rd146;
	ld.global.u64 	%rd148, [%rd147];
	ld.shared.u64 	%rd149, [%r41];
	mad.lo.s64 	%rd168, %rd149, %rd148, %rd168;
$L__BB0_53:
	add.s32 	%r105, %r40, 1;
	setp.ge.u32 	%p66, %r105, %r47;
	or.pred  	%p68, %p64, %p66;
	@%p68 bra 	$L__BB0_55;
	cvt.u64.u32 	%rd150, %r29;
	cvt.s64.s32 	%rd151, %r22;
	cvt.s64.s32 	%rd152, %r120;
	add.s64 	%rd153, %rd151, %rd152;
	add.s64 	%rd154, %rd153, %rd150;
	shl.b64 	%rd155, %rd154, 3;
	add.s64 	%rd156, %rd2, %rd155;
	ld.global.u64 	%rd157, [%rd156+8];
	ld.shared.u64 	%rd158, [%r41+8];
	mad.lo.s64 	%rd168, %rd158, %rd157, %rd168;
$L__BB0_55:
	add.s32 	%r120, %r120, 2;
$L__BB0_56:
	setp.eq.s32 	%p69, %r27, 0;
	@%p69 bra 	$L__BB0_59;
	add.s32 	%r44, %r22, %r120;
	setp.ge.u32 	%p70, %r44, %r47;
	not.pred 	%p71, %p1;
	or.pred  	%p72, %p71, %p70;
	@%p72 bra 	$L__BB0_59;
	add.s32 	%r106, %r44, %r29;
	mul.wide.s32 	%rd159, %r106, 8;
	add.s64 	%rd160, %rd2, %rd159;
	ld.global.u64 	%rd161, [%rd160];
	add.s32 	%r107, %r120, %r30;
	shl.b32 	%r108, %r107, 3;
	mov.u32 	%r109, filter;
	add.s32 	%r110, %r109, %r108;
	ld.shared.u64 	%rd162, [%r110];
	mad.lo.s64 	%rd168, %rd162, %rd161, %rd168;
$L__BB0_59:
	add.s32 	%r117, %r117, 1;
	setp.ne.s32 	%p73, %r117, %r48;
	@%p73 bra 	$L__BB0_19;
$L__BB0_60:
	mad.lo.s32 	%r111, %r19, %r47, %r20;
	cvta.to.global.u64 	%rd163, %rd45;
	mul.wide.s32 	%rd164, %r111, 8;
	add.s64 	%rd165, %rd163, %rd164;
	st.global.u64 	[%rd165], %rd168;
$L__BB0_61:
	ret;

}


// ===== COMPILED SASS (sm_100) =====

	.target	sm_100

	.elftype	@"ET_EXEC"


//--------------------- .note.nv.tkinfo           --------------------------
	.section	.note.nv.tkinfo,"",@"SHT_NOTE"
	.sectionflags	@"SHF_NOTE_NV_TKINFO"
	.tkinfo
        /*0018*/ 	.word	0x00000002
        /*0030*/ 	.string	""
        /*0030*/ 	.string	"ptxas"
        /*0030*/ 	.string	"Cuda compilation tools, release 13.0, V13.0.88"
        /*0030*/ 	.string	"Build cuda_13.0.r13.0/compiler.36424714_0"
        /*0030*/ 	.string	"-arch sm_100 -m 64 "



//--------------------- .note.nv.cuinfo           --------------------------
	.section	.note.nv.cuinfo,"",@"SHT_NOTE"
	.sectionflags	@"SHF_NOTE_NV_CUINFO"
        /*0018*/ 	.short	0x0002
        /*001a*/ 	.short	0x0064
        /*001c*/ 	.short	0x0082
	.zero		2


//--------------------- .nv.info                  --------------------------
	.section	.nv.info,"",@"SHT_CUDA_INFO"
	.align	4


	//----- nvinfo : EIATTR_REGCOUNT
	.align		4
        /*0000*/ 	.byte	0x04, 0x2f
        /*0002*/ 	.short	(.L_1 - .L_0)
	.align		4
.L_0:
        /*0004*/ 	.word	index@(_Z8convolvePlS_S_iii)
        /*0008*/ 	.word	0x00000020


	//----- nvinfo : EIATTR_FRAME_SIZE
	.align		4
.L_1:
        /*000c*/ 	.byte	0x04, 0x11
        /*000e*/ 	.short	(.L_3 - .L_2)
	.align		4
.L_2:
        /*0010*/ 	.word	index@(_Z8convolvePlS_S_iii)
        /*0014*/ 	.word	0x00000000


	//----- nvinfo : EIATTR_MIN_STACK_SIZE
	.align		4
.L_3:
        /*0018*/ 	.byte	0x04, 0x12
        /*001a*/ 	.short	(.L_5 - .L_4)
	.align		4
.L_4:
        /*001c*/ 	.word	index@(_Z8convolvePlS_S_iii)
        /*0020*/ 	.word	0x00000000
.L_5:


//--------------------- .nv.compat                --------------------------
	.section	.nv.compat,"",@"SHT_CUDA_COMPAT_INFO"
	.align	4
        /*0000*/ 	.byte	0x02, 0x09, 0x00, 0x00, 0x02, 0x02, 0x01, 0x00, 0x02, 0x05, 0x05, 0x00, 0x03, 0x07, 0x01, 0x01
        /*0010*/ 	.byte	0x02, 0x03, 0x00, 0x00, 0x02, 0x06, 0x01, 0x00, 0x04, 0x0b, 0x08, 0x00, 0x09, 0x00, 0x00, 0x00
        /*0020*/ 	.byte	0x00, 0x00, 0x00, 0x00


//--------------------- .nv.info._Z8convolvePlS_S_iii --------------------------
	.section	.nv.info._Z8convolvePlS_S_iii,"",@"SHT_CUDA_INFO"
	.sectionflags	@""
	.align	4


	//----- nvinfo : EIATTR_CUDA_API_VERSION
	.align		4
        /*0000*/ 	.byte	0x04, 0x37
        /*0002*/ 	.short	(.L_7 - .L_6)
.L_6:
        /*0004*/ 	.word	0x00000082


	//----- nvinfo : EIATTR_KPARAM_INFO
	.align		4
.L_7:
        /*0008*/ 	.byte	0x04, 0x17
        /*000a*/ 	.short	(.L_9 - .L_8)
.L_8:
        /*000c*/ 	.word	0x00000000
        /*0010*/ 	.short	0x0005
        /*0012*/ 	.short	0x0020
        /*0014*/ 	.byte	0x00, 0xf0, 0x11, 0x00


	//----- nvinfo : EIATTR_KPARAM_INFO
	.align		4
.L_9:
        /*0018*/ 	.byte	0x04, 0x17
        /*001a*/ 	.short	(.L_11 - .L_10)
.L_10:
        /*001c*/ 	.word	0x00000000
        /*0020*/ 	.short	0x0004
        /*0022*/ 	.short	0x001c
        /*0024*/ 	.byte	0x00, 0xf0, 0x11, 0x00


	//----- nvinfo : EIATTR_KPARAM_INFO
	.align		4
.L_11:
        /*0028*/ 	.byte	0x04, 0x17
        /*002a*/ 	.short	(.L_13 - .L_12)
.L_12:
        /*002c*/ 	.word	0x00000000
        /*0030*/ 	.short	0x0003
        /*0032*/ 	.short	0x0018
        /*0034*/ 	.byte	0x00, 0xf0, 0x11, 0x00


	//----- nvinfo : EIATTR_KPARAM_INFO
	.align		4
.L_13:
        /*0038*/ 	.byte	0x04, 0x17
        /*003a*/ 	.short	(.L_15 - .L_14)
.L_14:
        /*003c*/ 	.word	0x00000000
        /*0040*/ 	.short	0x0002
        /*0042*/ 	.short	0x0010
        /*0044*/ 	.byte	0x00, 0xf5, 0x21, 0x00


	//----- nvinfo : EIATTR_KPARAM_INFO
	.align		4
.L_15:
        /*0048*/ 	.byte	0x04, 0x17
        /*004a*/ 	.short	(.L_17 - .L_16)
.L_16:
        /*004c*/ 	.word	0x00000000
        /*0050*/ 	.short	0x0001
        /*0052*/ 	.short	0x0008
        /*0054*/ 	.byte	0x00, 0xf5, 0x21, 0x00


	//----- nvinfo : EIATTR_KPARAM_INFO
	.align		4
.L_17:
        /*0058*/ 	.byte	0x04, 0x17
        /*005a*/ 	.short	(.L_19 - .L_18)
.L_18:
        /*005c*/ 	.word	0x00000000
        /*0060*/ 	.short	0x0000
        /*0062*/ 	.short	0x0000
        /*0064*/ 	.byte	0x00, 0xf5, 0x21, 0x00


	//----- nvinfo : EIATTR_SPARSE_MMA_MASK
	.align		4
.L_19:
        /*0068*/ 	.byte	0x03, 0x50
        /*006a*/ 	.short	0x0000


	//----- nvinfo : EIATTR_MAXREG_COUNT
	.align		4
        /*006c*/ 	.byte	0x03, 0x1b
        /*006e*/ 	.short	0x00ff


	//----- nvinfo : EIATTR_NUM_BARRIERS
	.align		4
        /*0070*/ 	.byte	0x02, 0x4c
        /*0072*/ 	.byte	0x01
	.zero		1


	//----- nvinfo : EIATTR_MERCURY_ISA_VERSION
	.align		4
        /*0074*/ 	.byte	0x03, 0x5f
        /*0076*/ 	.short	0x0101


	//----- nvinfo : EIATTR_VRC_CTA_INIT_COUNT
	.align		4
        /*0078*/ 	.byte	0x02, 0x4a
	.zero		1
	.zero		1


	//----- nvinfo : EIATTR_EXIT_INSTR_OFFSETS
	.align		4
        /*007c*/ 	.byte	0x04, 0x1c
        /*007e*/ 	.short	(.L_21 - .L_20)


	//   ....[0]....
.L_20:
        /*0080*/ 	.word	0x00000bd0


	//   ....[1]....
        /*0084*/ 	.word	0x00001de0


	//----- nvinfo : EIATTR_CRS_STACK_SIZE
	.align		4
.L_21:
        /*0088*/ 	.byte	0x04, 0x1e
        /*008a*/ 	.short	(.L_23 - .L_22)
.L_22:
        /*008c*/ 	.word	0x00000000


	//----- nvinfo : EIATTR_CBANK_PARAM_SIZE
	.align		4
.L_23:
        /*0090*/ 	.byte	0x03, 0x19
        /*0092*/ 	.short	0x0024


	//----- nvinfo : EIATTR_PARAM_CBANK
	.align		4
        /*0094*/ 	.byte	0x04, 0x0a
        /*0096*/ 	.short	(.L_25 - .L_24)
	.align		4
.L_24:
        /*0098*/ 	.word	index@(.nv.constant0._Z8convolvePlS_S_iii)
        /*009c*/ 	.short	0x0380
        /*009e*/ 	.short	0x0024


	//----- nvinfo : EIATTR_SW_WAR
	.align		4
.L_25:
        /*00a0*/ 	.byte	0x04, 0x36
        /*00a2*/ 	.short	(.L_27 - .L_26)
.L_26:
        /*00a4*/ 	.word	0x00000008
.L_27:


//--------------------- .nv.callgraph             --------------------------
	.section	.nv.callgraph,"",@"SHT_CUDA_CALLGRAPH"
	.align	4
	.sectionentsize	8
	.align		4
        /*0000*/ 	.word	0x00000000
	.align		4
        /*0004*/ 	.word	0xffffffff
	.align		4
        /*0008*/ 	.word	0x00000000
	.align		4
        /*000c*/ 	.word	0xfffffffe
	.align		4
        /*0010*/ 	.word	0x00000000
	.align		4
        /*0014*/ 	.word	0xfffffffd
	.align		4
        /*0018*/ 	.word	0x00000000
	.align		4
        /*001c*/ 	.word	0xfffffffc


//--------------------- .text._Z8convolvePlS_S_iii --------------------------
	.section	.text._Z8convolvePlS_S_iii,"ax",@progbits
	.align	128
        .global         _Z8convolvePlS_S_iii
        .type           _Z8convolvePlS_S_iii,@function
        .size           _Z8convolvePlS_S_iii,(.L_x_21 - _Z8convolvePlS_S_iii)
        .other          _Z8convolvePlS_S_iii,@"STO_CUDA_ENTRY STV_DEFAULT"
_Z8convolvePlS_S_iii:
.text._Z8convolvePlS_S_iii:
[----:B------:R-:W-:Y:S01]  /*0000*/  LDC R1, c[0x0][0x37c] ;  /* 0x0000df00ff017b82 */ /* 0x000fe20000000800 */
[----:B------:R-:W0:Y:S01]  /*0010*/  S2R R0, SR_TID.X ;  /* 0x0000000000007919 */ /* 0x000e220000002100 */
[----:B------:R-:W1:Y:S01]  /*0020*/  LDCU UR4, c[0x0][0x3a0] ;  /* 0x00007400ff0477ac */ /* 0x000e620008000800 */
[----:B------:R-:W-:Y:S01]  /*0030*/  BSSY.RECONVERGENT B0, `(.L_x_0) ;  /* 0x0000093000007945 */ /* 0x000fe20003800200 */
[----:B------:R-:W2:Y:S01]  /*0040*/  LDCU.64 UR8, c[0x0][0x358] ;  /* 0x00006b00ff0877ac */ /* 0x000ea20008000a00 */
[----:B-1----:R-:W-:-:S05]  /*0050*/  IMAD.U32 R8, RZ, RZ, UR4 ;  /* 0x00000004ff087e24 */ /* 0x002fca000f8e00ff */
[----:B------:R-:W-:-:S04]  /*0060*/  ISETP.GE.AND P0, PT, R8, 0x1, PT ;  /* 0x000000010800780c */ /* 0x000fc80003f06270 */
[----:B0-----:R-:W-:-:S13]  /*0070*/  ISETP.NE.OR P0, PT, R0, RZ, !P0 ;  /* 0x000000ff0000720c */ /* 0x001fda0004705670 */
[----:B--2---:R-:W-:Y:S05]  /*0080*/  @P0 BRA `(.L_x_1) ;  /* 0x0000000800340947 */ /* 0x004fea0003800000 */
[C---:B------:R-:W-:Y:S01]  /*0090*/  LOP3.LUT R2, R8.reuse, 0xf, RZ, 0xc0, !PT ;  /* 0x0000000f08027812 */ /* 0x040fe200078ec0ff */
[----:B------:R-:W-:Y:S01]  /*00a0*/  UMOV UR4, URZ ;  /* 0x000000ff00047c82 */ /* 0x000fe20008000000 */
[----:B------:R-:W-:-:S03]  /*00b0*/  LOP3.LUT R3, R8, 0x7, RZ, 0xc0, !PT ;  /* 0x0000000708037812 */ /* 0x000fc600078ec0ff */
[----:B------:R-:W-:Y:S01]  /*00c0*/  VIADD R4, R2, 0xffffffff ;  /* 0xffffffff02047836 */ /* 0x000fe20000000000 */
[----:B------:R-:W-:-:S04]  /*00d0*/  IADD3 R5, PT, PT, R3, -0x1, RZ ;  /* 0xffffffff03057810 */ /* 0x000fc80007ffe0ff */
[----:B------:R-:W-:Y:S02]  /*00e0*/  ISETP.GE.U32.AND P2, PT, R4, 0x7, PT ;  /* 0x000000070400780c */ /* 0x000fe40003f46070 */
[----:B------:R-:W-:Y:S02]  /*00f0*/  ISETP.GE.U32.AND P1, PT, R5, 0x3, PT ;  /* 0x000000030500780c */ /* 0x000fe40003f26070 */
[C---:B------:R-:W-:Y:S02]  /*0100*/  LOP3.LUT R4, R8.reuse, 0x7ffffff0, RZ, 0xc0, !PT ;  /* 0x7ffffff008047812 */ /* 0x040fe400078ec0ff */
[----:B------:R-:W-:-:S09]  /*0110*/  LOP3.LUT R5, R8, 0x3, RZ, 0xc0, !PT ;  /* 0x0000000308057812 */ /* 0x000fd200078ec0ff */
.L_x_7:
[----:B0-----:R-:W0:Y:S01]  /*0120*/  LDCU UR5, c[0x0][0x3a0] ;  /* 0x00007400ff0577ac */ /* 0x001e220008000800 */
[----:B------:R-:W-:Y:S02]  /*0130*/  IMAD.MOV.U32 R26, RZ, RZ, RZ ;  /* 0x000000ffff1a7224 */ /* 0x000fe400078e00ff */
[----:B0-----:R-:W-:-:S04]  /*0140*/  IMAD.U32 R8, RZ, RZ, UR5 ;  /* 0x00000005ff087e24 */ /* 0x001fc8000f8e00ff */
[C---:B------:R-:W-:Y:S01]  /*0150*/  IMAD R9, R8.reuse, UR4, RZ ;  /* 0x0000000408097c24 */ /* 0x040fe2000f8e02ff */
[----:B------:R-:W-:Y:S01]  /*0160*/  ISETP.GE.U32.AND P3, PT, R8, 0x10, PT ;  /* 0x000000100800780c */ /* 0x000fe20003f66070 */
[----:B------:R-:W-:-:S06]  /*0170*/  UIADD3 UR4, UPT, UPT, UR4, 0x1, URZ ;  /* 0x0000000104047890 */ /* 0x000fcc000fffe0ff */
[----:B------:R-:W-:-:S06]  /*0180*/  ISETP.NE.AND P0, PT, R8, UR4, PT ;  /* 0x0000000408007c0c */ /* 0x000fcc000bf05270 */
[----:B-12-4-:R-:W-:Y:S07]  /*0190*/  @!P3 BRA `(.L_x_2) ;  /* 0x0000000000b0b947 */ /* 0x016fee0003800000 */
[----:B------:R-:W0:Y:S01]  /*01a0*/  S2UR UR6, SR_CgaCtaId ;  /* 0x00000000000679c3 */ /* 0x000e220000008800 */
[----:B------:R-:W-:Y:S02]  /*01b0*/  UMOV UR5, 0x400 ;  /* 0x0000040000057882 */ /* 0x000fe40000000000 */
[----:B0-----:R-:W-:-:S03]  /*01c0*/  ULEA UR6, UR6, UR5, 0x18 ;  /* 0x0000000506067291 */ /* 0x001fc6000f8ec0ff */
[----:B------:R-:W-:-:S09]  /*01d0*/  UMOV UR5, URZ ;  /* 0x000000ff00057c82 */ /* 0x000fd20008000000 */
.L_x_3:
[----:B0-----:R-:W0:Y:S01]  /*01e0*/  LDC.64 R24, c[0x0][0x390] ;  /* 0x0000e400ff187b82 */ /* 0x001e220000000a00 */
[----:B------:R-:W-:-:S05]  /*01f0*/  IADD3 R29, PT, PT, R9, UR5, RZ ;  /* 0x00000005091d7c10 */ /* 0x000fca000fffe0ff */
[----:B0-----:R-:W-:-:S05]  /*0200*/  IMAD.WIDE.U32 R24, R29, 0x8, R24 ;  /* 0x000000081d187825 */ /* 0x001fca00078e0018 */
[----:B------:R-:W2:Y:S04]  /*0210*/  LDG.E.64 R18, desc[UR8][R24.64] ;  /* 0x0000000818127981 */ /* 0x000ea8000c1e1b00 */
[----:B------:R-:W3:Y:S04]  /*0220*/  LDG.E.64 R16, desc[UR8][R24.64+0x8] ;  /* 0x0000080818107981 */ /* 0x000ee8000c1e1b00 */
[----:B------:R-:W4:Y:S04]  /*0230*/  LDG.E.64 R6, desc[UR8][R24.64+0x10] ;  /* 0x0000100818067981 */ /* 0x000f28000c1e1b00 */
[----:B------:R-:W5:Y:S04]  /*0240*/  LDG.E.64 R26, desc[UR8][R24.64+0x18] ;  /* 0x00001808181a7981 */ /* 0x000f68000c1e1b00 */
[----:B------:R-:W5:Y:S04]  /*0250*/  LDG.E.64 R10, desc[UR8][R24.64+0x20] ;  /* 0x00002008180a7981 */ /* 0x000f68000c1e1b00 */
[----:B------:R-:W5:Y:S04]  /*0260*/  LDG.E.64 R12, desc[UR8][R24.64+0x28] ;  /* 0x00002808180c7981 */ /* 0x000f68000c1e1b00 */
[----:B------:R-:W5:Y:S01]  /*0270*/  LDG.E.64 R14, desc[UR8][R24.64+0x30] ;  /* 0x00003008180e7981 */ /* 0x000f62000c1e1b00 */
[----:B------:R-:W-:-:S03]  /*0280*/  LEA R29, R29, UR6, 0x3 ;  /* 0x000000061d1d7c11 */ /* 0x000fc6000f8e18ff */
[----:B------:R-:W5:Y:S04]  /*0290*/  LDG.E.64 R22, desc[UR8][R24.64+0x38] ;  /* 0x0000380818167981 */ /* 0x000f68000c1e1b00 */
[----:B------:R-:W5:Y:S04]  /*02a0*/  LDG.E.64 R20, desc[UR8][R24.64+0x40] ;  /* 0x0000400818147981 */ /* 0x000f68000c1e1b00 */
[----:B--2---:R0:W-:Y:S04]  /*02b0*/  STS.64 [R29], R18 ;  /* 0x000000121d007388 */ /* 0x0041e80000000a00 */
[----:B---3--:R1:W-:Y:S04]  /*02c0*/  STS.64 [R29+0x8], R16 ;  /* 0x000008101d007388 */ /* 0x0083e80000000a00 */
[----:B----4-:R-:W-:Y:S04]  /*02d0*/  STS.64 [R29+0x10], R6 ;  /* 0x000010061d007388 */ /* 0x010fe80000000a00 */
[----:B-----5:R-:W-:Y:S04]  /*02e0*/  STS.64 [R29+0x18], R26 ;  /* 0x0000181a1d007388 */ /* 0x020fe80000000a00 */
[----:B------:R-:W-:Y:S04]  /*02f0*/  STS.64 [R29+0x20], R10 ;  /* 0x0000200a1d007388 */ /* 0x000fe80000000a00 */
[----:B------:R-:W-:Y:S04]  /*0300*/  STS.64 [R29+0x28], R12 ;  /* 0x0000280c1d007388 */ /* 0x000fe80000000a00 */
[----:B------:R2:W-:Y:S04]  /*0310*/  STS.64 [R29+0x30], R14 ;  /* 0x0000300e1d007388 */ /* 0x0005e80000000a00 */
[----:B0-----:R-:W3:Y:S04]  /*0320*/  LDG.E.64 R18, desc[UR8][R24.64+0x48] ;  /* 0x0000480818127981 */ /* 0x001ee8000c1e1b00 */
[----:B-1----:R-:W4:Y:S04]  /*0330*/  LDG.E.64 R16, desc[UR8][R24.64+0x50] ;  /* 0x0000500818107981 */ /* 0x002f28000c1e1b00 */
[----:B--2---:R-:W2:Y:S04]  /*0340*/  LDG.E.64 R14, desc[UR8][R24.64+0x58] ;  /* 0x00005808180e7981 */ /* 0x004ea8000c1e1b00 */
[----:B------:R-:W5:Y:S04]  /*0350*/  LDG.E.64 R12, desc[UR8][R24.64+0x60] ;  /* 0x00006008180c7981 */ /* 0x000f68000c1e1b00 */
[----:B------:R-:W5:Y:S04]  /*0360*/  LDG.E.64 R10, desc[UR8][R24.64+0x68] ;  /* 0x00006808180a7981 */ /* 0x000f68000c1e1b00 */
[----:B------:R-:W5:Y:S04]  /*0370*/  LDG.E.64 R6, desc[UR8][R24.64+0x70] ;  /* 0x0000700818067981 */ /* 0x000f68000c1e1b00 */
[----:B------:R-:W5:Y:S01]  /*0380*/  LDG.E.64 R26, desc[UR8][R24.64+0x78] ;  /* 0x00007808181a7981 */ /* 0x000f62000c1e1b00 */
[----:B------:R-:W-:-:S03]  /*0390*/  UIADD3 UR5, UPT, UPT, UR5, 0x10, URZ ;  /* 0x0000001005057890 */ /* 0x000fc6000fffe0ff */
[----:B------:R0:W-:Y:S04]  /*03a0*/  STS.64 [R29+0x38], R22 ;  /* 0x000038161d007388 */ /* 0x0001e80000000a00 */
[----:B------:R0:W-:Y:S01]  /*03b0*/  STS.64 [R29+0x40], R20 ;  /* 0x000040141d007388 */ /* 0x0001e20000000a00 */
[----:B------:R-:W-:-:S03]  /*03c0*/  ISETP.NE.AND P3, PT, R4, UR5, PT ;  /* 0x0000000504007c0c */ /* 0x000fc6000bf65270 */
[----:B---3--:R0:W-:Y:S04]  /*03d0*/  STS.64 [R29+0x48], R18 ;  /* 0x000048121d007388 */ /* 0x0081e80000000a00 */
[----:B----4-:R0:W-:Y:S04]  /*03e0*/  STS.64 [R29+0x50], R16 ;  /* 0x000050101d007388 */ /* 0x0101e80000000a00 */
[----:B--2---:R0:W-:Y:S04]  /*03f0*/  STS.64 [R29+0x58], R14 ;  /* 0x0000580e1d007388 */ /* 0x0041e80000000a00 */
[----:B-----5:R0:W-:Y:S04]  /*0400*/  STS.64 [R29+0x60], R12 ;  /* 0x0000600c1d007388 */ /* 0x0201e80000000a00 */
[----:B------:R0:W-:Y:S04]  /*0410*/  STS.64 [R29+0x68], R10 ;  /* 0x0000680a1d007388 */ /* 0x0001e80000000a00 */
[----:B------:R0:W-:Y:S04]  /*0420*/  STS.64 [R29+0x70], R6 ;  /* 0x000070061d007388 */ /* 0x0001e80000000a00 */
[----:B------:R0:W-:Y:S01]  /*0430*/  STS.64 [R29+0x78], R26 ;  /* 0x0000781a1d007388 */ /* 0x0001e20000000a00 */
[----:B------:R-:W-:Y:S05]  /*0440*/  @P3 BRA `(.L_x_3) ;  /* 0xfffffffc00643947 */ /* 0x000fea000383ffff */
[----:B0-----:R-:W-:-:S07]  /*0450*/  IMAD.MOV.U32 R26, RZ, RZ, R4 ;  /* 0x000000ffff1a7224 */ /* 0x001fce00078e0004 */
.L_x_2:
[----:B------:R-:W-:-:S13]  /*0460*/  ISETP.NE.AND P3, PT, R2, RZ, PT ;  /* 0x000000ff0200720c */ /* 0x000fda0003f65270 */
[----:B------:R-:W-:Y:S05]  /*0470*/  @!P3 BRA `(.L_x_4) ;  /* 0x000000040034b947 */ /* 0x000fea0003800000 */
[----:B------:R-:W-:Y:S01]  /*0480*/  ISETP.NE.AND P3, PT, R3, RZ, PT ;  /* 0x000000ff0300720c */ /* 0x000fe20003f65270 */
[----:B------:R-:W-:-:S12]  /*0490*/  @!P2 BRA `(.L_x_5) ;  /* 0x000000000074a947 */ /* 0x000fd80003800000 */
[----:B------:R-:W0:Y:S01]  /*04a0*/  S2R R11, SR_CgaCtaId ;  /* 0x00000000000b7919 */ /* 0x000e220000008800 */
[----:B------:R-:W1:Y:S01]  /*04b0*/  LDC.64 R24, c[0x0][0x390] ;  /* 0x0000e400ff187b82 */ /* 0x000e620000000a00 */
[C---:B------:R-:W-:Y:S01]  /*04c0*/  IADD3 R6, P4, PT, R9.reuse, R26, RZ ;  /* 0x0000001a09067210 */ /* 0x040fe20007f9e0ff */
[----:B------:R-:W-:Y:S01]  /*04d0*/  IMAD.IADD R27, R9, 0x1, R26 ;  /* 0x00000001091b7824 */ /* 0x000fe200078e021a */
[----:B------:R-:W-:Y:S02]  /*04e0*/  MOV R28, 0x400 ;  /* 0x00000400001c7802 */ /* 0x000fe40000000f00 */
[----:B------:R-:W-:-:S03]  /*04f0*/  IADD3.X R7, PT, PT, RZ, RZ, RZ, P4, !PT ;  /* 0x000000ffff077210 */ /* 0x000fc600027fe4ff */
[----:B------:R-:W2:Y:S01]  /*0500*/  LDC.64 R22, c[0x0][0x390] ;  /* 0x0000e400ff167b82 */ /* 0x000ea20000000a00 */
[----:B-1----:R-:W-:-:S04]  /*0510*/  LEA R24, P4, R6, R24, 0x3 ;  /* 0x0000001806187211 */ /* 0x002fc800078818ff */
[----:B------:R-:W-:Y:S02]  /*0520*/  LEA.HI.X R25, R6, R25, R7, 0x3, P4 ;  /* 0x0000001906197211 */ /* 0x000fe400020f1c07 */
[----:B0-----:R-:W-:Y:S01]  /*0530*/  LEA R28, R11, R28, 0x18 ;  /* 0x0000001c0b1c7211 */ /* 0x001fe200078ec0ff */
[C---:B--2---:R-:W-:Y:S02]  /*0540*/  IMAD.WIDE.U32 R22, R27.reuse, 0x8, R22 ;  /* 0x000000081b167825 */ /* 0x044fe400078e0016 */
[----:B------:R-:W2:Y:S04]  /*0550*/  LDG.E.64 R6, desc[UR8][R24.64+0x8] ;  /* 0x0000080818067981 */ /* 0x000ea8000c1e1b00 */
[----:B------:R-:W3:Y:S04]  /*0560*/  LDG.E.64 R10, desc[UR8][R24.64+0x10] ;  /* 0x00001008180a7981 */ /* 0x000ee8000c1e1b00 */
[----:B------:R-:W4:Y:S04]  /*0570*/  LDG.E.64 R22, desc[UR8][R22.64] ;  /* 0x0000000816167981 */ /* 0x000f28000c1e1b00 */
[----:B------:R-:W5:Y:S04]  /*0580*/  LDG.E.64 R12, desc[UR8][R24.64+0x18] ;  /* 0x00001808180c7981 */ /* 0x000f68000c1e1b00 */
[----:B------:R-:W5:Y:S04]  /*0590*/  LDG.E.64 R14, desc[UR8][R24.64+0x20] ;  /* 0x00002008180e7981 */ /* 0x000f68000c1e1b00 */
[----:B------:R-:W5:Y:S04]  /*05a0*/  LDG.E.64 R16, desc[UR8][R24.64+0x28] ;  /* 0x0000280818107981 */ /* 0x000f68000c1e1b00 */
[----:B------:R-:W5:Y:S04]  /*05b0*/  LDG.E.64 R18, desc[UR8][R24.64+0x30] ;  /* 0x0000300818127981 */ /* 0x000f68000c1e1b00 */
[----:B------:R-:W5:Y:S01]  /*05c0*/  LDG.E.64 R20, desc[UR8][R24.64+0x38] ;  /* 0x0000380818147981 */ /* 0x000f62000c1e1b00 */
[----:B------:R-:W-:-:S02]  /*05d0*/  IMAD R27, R27, 0x8, R28 ;  /* 0x000000081b1b7824 */ /* 0x000fc400078e021c */
[----:B------:R-:W-:-:S03]  /*05e0*/  VIADD R26, R26, 0x8 ;  /* 0x000000081a1a7836 */ /* 0x000fc60000000000 */
[----:B--2---:R0:W-:Y:S04]  /*05f0*/  STS.64 [R27+0x8], R6 ;  /* 0x000008061b007388 */ /* 0x0041e80000000a00 */
[----:B---3--:R0:W-:Y:S04]  /*0600*/  STS.64 [R27+0x10], R10 ;  /* 0x0000100a1b007388 */ /* 0x0081e80000000a00 */
[----:B----4-:R0:W-:Y:S04]  /*0610*/  STS.64 [R27], R22 ;  /* 0x000000161b007388 */ /* 0x0101e80000000a00 */
[----:B-----5:R0:W-:Y:S04]  /*0620*/  STS.64 [R27+0x18], R12 ;  /* 0x0000180c1b007388 */ /* 0x0201e80000000a00 */
[----:B------:R0:W-:Y:S04]  /*0630*/  STS.64 [R27+0x20], R14 ;  /* 0x0000200e1b007388 */ /* 0x0001e80000000a00 */
[----:B------:R0:W-:Y:S04]  /*0640*/  STS.64 [R27+0x28], R16 ;  /* 0x000028101b007388 */ /* 0x0001e80000000a00 */
[----:B------:R0:W-:Y:S04]  /*0650*/  STS.64 [R27+0x30], R18 ;  /* 0x000030121b007388 */ /* 0x0001e80000000a00 */
[----:B------:R0:W-:Y:S02]  /*0660*/  STS.64 [R27+0x38], R20 ;  /* 0x000038141b007388 */ /* 0x0001e40000000a00 */
.L_x_5:
[----:B------:R-:W-:Y:S05]  /*0670*/  @!P3 BRA `(.L_x_4) ;  /* 0x0000000000b4b947 */ /* 0x000fea0003800000 */
[----:B------:R-:W-:Y:S01]  /*0680*/  ISETP.NE.AND P3, PT, R5, RZ, PT ;  /* 0x000000ff0500720c */ /* 0x000fe20003f65270 */
[----:B------:R-:W-:-:S12]  /*0690*/  @!P1 BRA `(.L_x_6) ;  /* 0x0000000000549947 */ /* 0x000fd80003800000 */
[----:B0-----:R-:W0:Y:S01]  /*06a0*/  LDC.64 R6, c[0x0][0x390] ;  /* 0x0000e400ff067b82 */ /* 0x001e220000000a00 */
[CC--:B------:R-:W-:Y:S02]  /*06b0*/  IADD3 R12, P4, PT, R9.reuse, R26.reuse, RZ ;  /* 0x0000001a090c7210 */ /* 0x0c0fe40007f9e0ff */
[----:B------:R-:W-:-:S03]  /*06c0*/  IADD3 R18, PT, PT, R9, R26, RZ ;  /* 0x0000001a09127210 */ /* 0x000fc60007ffe0ff */
[----:B------:R-:W-:Y:S02]  /*06d0*/  IMAD.X R13, RZ, RZ, RZ, P4 ;  /* 0x000000ffff0d7224 */ /* 0x000fe400020e06ff */
[----:B------:R-:W1:Y:S01]  /*06e0*/  LDC.64 R10, c[0x0][0x390] ;  /* 0x0000e400ff0a7b82 */ /* 0x000e620000000a00 */
[----:B0-----:R-:W-:-:S04]  /*06f0*/  LEA R6, P4, R12, R6, 0x3 ;  /* 0x000000060c067211 */ /* 0x001fc800078818ff */
[----:B------:R-:W-:Y:S01]  /*0700*/  LEA.HI.X R7, R12, R7, R13, 0x3, P4 ;  /* 0x000000070c077211 */ /* 0x000fe200020f1c0d */
[----:B-1----:R-:W-:-:S04]  /*0710*/  IMAD.WIDE.U32 R10, R18, 0x8, R10 ;  /* 0x00000008120a7825 */ /* 0x002fc800078e000a */
[----:B------:R-:W2:Y:S04]  /*0720*/  LDG.E.64 R14, desc[UR8][R6.64+0x8] ;  /* 0x00000808060e7981 */ /* 0x000ea8000c1e1b00 */
[----:B------:R-:W3:Y:S04]  /*0730*/  LDG.E.64 R12, desc[UR8][R6.64+0x10] ;  /* 0x00001008060c7981 */ /* 0x000ee8000c1e1b00 */
[----:B------:R-:W4:Y:S04]  /*0740*/  LDG.E.64 R10, desc[UR8][R10.64] ;  /* 0x000000080a0a7981 */ /* 0x000f28000c1e1b00 */
[----:B------:R-:W5:Y:S01]  /*0750*/  LDG.E.64 R16, desc[UR8][R6.64+0x18] ;  /* 0x0000180806107981 */ /* 0x000f62000c1e1b00 */
[----:B------:R-:W0:Y:S01]  /*0760*/  S2R R20, SR_CgaCtaId ;  /* 0x0000000000147919 */ /* 0x000e220000008800 */
[----:B------:R-:W-:-:S04]  /*0770*/  MOV R19, 0x400 ;  /* 0x0000040000137802 */ /* 0x000fc80000000f00 */
[----:B0-----:R-:W-:-:S05]  /*0780*/  LEA R19, R20, R19, 0x18 ;  /* 0x0000001314137211 */ /* 0x001fca00078ec0ff */
[----:B------:R-:W-:Y:S01]  /*0790*/  IMAD R19, R18, 0x8, R19 ;  /* 0x0000000812137824 */ /* 0x000fe200078e0213 */
[----:B------:R-:W-:-:S04]  /*07a0*/  IADD3 R26, PT, PT, R26, 0x4, RZ ;  /* 0x000000041a1a7810 */ /* 0x000fc80007ffe0ff */
[----:B--2---:R1:W-:Y:S04]  /*07b0*/  STS.64 [R19+0x8], R14 ;  /* 0x0000080e13007388 */ /* 0x0043e80000000a00 */
[----:B---3--:R1:W-:Y:S04]  /*07c0*/  STS.64 [R19+0x10], R12 ;  /* 0x0000100c13007388 */ /* 0x0083e80000000a00 */
[----:B----4-:R1:W-:Y:S04]  /*07d0*/  STS.64 [R19], R10 ;  /* 0x0000000a13007388 */ /* 0x0103e80000000a00 */
[----:B-----5:R1:W-:Y:S02]  /*07e0*/  STS.64 [R19+0x18], R16 ;  /* 0x0000181013007388 */ /* 0x0203e40000000a00 */
.L_x_6:
[----:B------:R-:W-:Y:S05]  /*07f0*/  @!P3 BRA `(.L_x_4) ;  /* 0x000000000054b947 */ /* 0x000fea0003800000 */
[----:B0-----:R-:W0:Y:S01]  /*0800*/  LDC.64 R6, c[0x0][0x390] ;  /* 0x0000e400ff067b82 */ /* 0x001e220000000a00 */
[----:B-1----:R-:W-:-:S04]  /*0810*/  IMAD.IADD R11, R9, 0x1, R26 ;  /* 0x00000001090b7824 */ /* 0x002fc800078e021a */
[----:B0-----:R-:W-:-:S06]  /*0820*/  IMAD.WIDE.U32 R6, R11, 0x8, R6 ;  /* 0x000000080b067825 */ /* 0x001fcc00078e0006 */
[----:B------:R-:W2:Y:S01]  /*0830*/  LDG.E.64 R6, desc[UR8][R6.64] ;  /* 0x0000000806067981 */ /* 0x000ea2000c1e1b00 */
[----:B------:R-:W-:Y:S02]  /*0840*/  MOV R10, 0x400 ;  /* 0x00000400000a7802 */ /* 0x000fe40000000f00 */
[----:B------:R-:W-:Y:S01]  /*0850*/  ISETP.NE.AND P3, PT, R5, 0x1, PT ;  /* 0x000000010500780c */ /* 0x000fe20003f65270 */
[----:B------:R-:W0:Y:S02]  /*0860*/  S2R R13, SR_CgaCtaId ;  /* 0x00000000000d7919 */ /* 0x000e240000008800 */
[----:B0-----:R-:W-:-:S05]  /*0870*/  LEA R10, R13, R10, 0x18 ;  /* 0x0000000a0d0a7211 */ /* 0x001fca00078ec0ff */
[----:B------:R-:W-:-:S05]  /*0880*/  IMAD R15, R11, 0x8, R10 ;  /* 0x000000080b0f7824 */ /* 0x000fca00078e020a */
[----:B--2---:R2:W-:Y:S01]  /*0890*/  STS.64 [R15], R6 ;  /* 0x000000060f007388 */ /* 0x0045e20000000a00 */
[----:B------:R-:W-:Y:S05]  /*08a0*/  @!P3 BRA `(.L_x_4) ;  /* 0x000000000028b947 */ /* 0x000fea0003800000 */
[----:B------:R-:W0:Y:S01]  /*08b0*/  LDC.64 R12, c[0x0][0x390] ;  /* 0x0000e400ff0c7b82 */ /* 0x000e220000000a00 */
[----:B------:R-:W-:Y:S02]  /*08c0*/  IADD3 R9, P4, PT, R9, R26, RZ ;  /* 0x0000001a09097210 */ /* 0x000fe40007f9e0ff */
[----:B------:R-:W-:Y:S02]  /*08d0*/  ISETP.NE.AND P3, PT, R5, 0x2, PT ;  /* 0x000000020500780c */ /* 0x000fe40003f65270 */
[----:B--2---:R-:W-:Y:S02]  /*08e0*/  IADD3.X R6, PT, PT, RZ, RZ, RZ, P4, !PT ;  /* 0x000000ffff067210 */ /* 0x004fe400027fe4ff */
[----:B0-----:R-:W-:-:S04]  /*08f0*/  LEA R12, P4, R9, R12, 0x3 ;  /* 0x0000000c090c7211 */ /* 0x001fc800078818ff */
[----:B------:R-:W-:-:S05]  /*0900*/  LEA.HI.X R13, R9, R13, R6, 0x3, P4 ;  /* 0x0000000d090d7211 */ /* 0x000fca00020f1c06 */
[----:B------:R-:W2:Y:S04]  /*0910*/  LDG.E.64 R6, desc[UR8][R12.64+0x8] ;  /* 0x000008080c067981 */ /* 0x000ea8000c1e1b00 */
[----:B------:R-:W3:Y:S04]  /*0920*/  @P3 LDG.E.64 R10, desc[UR8][R12.64+0x10] ;  /* 0x000010080c0a3981 */ /* 0x000ee8000c1e1b00 */
[----:B--2---:R4:W-:Y:S04]  /*0930*/  STS.64 [R15+0x8], R6 ;  /* 0x000008060f007388 */ /* 0x0049e80000000a00 */
[----:B---3--:R4:W-:Y:S02]  /*0940*/  @P3 STS.64 [R15+0x10], R10 ;  /* 0x0000100a0f003388 */ /* 0x0089e40000000a00 */
.L_x_4:
[----:B------:R-:W-:Y:S05]  /*0950*/  @P0 BRA `(.L_x_7) ;  /* 0xfffffff400f00947 */ /* 0x000fea000383ffff */
.L_x_1:
[----:B------:R-:W-:Y:S05]  /*0960*/  BSYNC.RECONVERGENT B0 ;  /* 0x0000000000007941 */ /* 0x000fea0003800200 */
.L_x_0:
[----:B------:R-:W3:Y:S01]  /*0970*/  LDCU UR4, c[0x0][0x39c] ;  /* 0x00007380ff0477ac */ /* 0x000ee20008000800 */
[----:B01----:R-:W0:Y:S01]  /*0980*/  S2R R12, SR_CTAID.Y ;  /* 0x00000000000c7919 */ /* 0x003e220000002600 */
[----:B------:R-:W0:Y:S01]  /*0990*/  S2UR UR5, SR_CTAID.X ;  /* 0x00000000000579c3 */ /* 0x000e220000002500 */
[----:B----4-:R-:W1:Y:S01]  /*09a0*/  S2R R10, SR_TID.Y ;  /* 0x00000000000a7919 */ /* 0x010e620000002200 */
[----:B---3--:R-:W-:Y:S01]  /*09b0*/  IMAD.U32 R2, RZ, RZ, UR4 ;  /* 0x00000004ff027e24 */ /* 0x008fe2000f8e00ff */
[----:B------:R-:W1:Y:S05]  /*09c0*/  LDCU UR4, c[0x0][0x364] ;  /* 0x00006c80ff0477ac */ /* 0x000e6a0008000800 */
[----:B------:R-:W0:Y:S01]  /*09d0*/  LDC R3, c[0x0][0x370] ;  /* 0x0000dc00ff037b82 */ /* 0x000e220000000800 */
[----:B--2---:R-:W-:Y:S01]  /*09e0*/  IABS R7, R2 ;  /* 0x0000000200077213 */ /* 0x004fe20000000000 */
[----:B------:R-:W2:Y:S03]  /*09f0*/  LDCU UR6, c[0x0][0x360] ;  /* 0x00006c00ff0677ac */ /* 0x000ea60008000800 */
[----:B------:R-:W3:Y:S08]  /*0a00*/  I2F.RP R6, R7 ;  /* 0x0000000700067306 */ /* 0x000ef00000209400 */
[----:B---3--:R-:W3:Y:S01]  /*0a10*/  MUFU.RCP R6, R6 ;  /* 0x0000000600067308 */ /* 0x008ee20000001000 */
[----:B0-----:R-:W-:-:S04]  /*0a20*/  IMAD R3, R3, R12, UR5 ;  /* 0x0000000503037e24 */ /* 0x001fc8000f8e020c */
[----:B-1----:R-:W-:Y:S01]  /*0a30*/  IMAD R3, R3, UR4, R10 ;  /* 0x0000000403037c24 */ /* 0x002fe2000f8e020a */
[----:B------:R-:W0:Y:S03]  /*0a40*/  LDCU UR4, c[0x0][0x398] ;  /* 0x00007300ff0477ac */ /* 0x000e260008000800 */
[----:B--2---:R-:W-:-:S05]  /*0a50*/  IMAD R3, R3, UR6, R0 ;  /* 0x0000000603037c24 */ /* 0x004fca000f8e0200 */
[----:B------:R-:W-:Y:S01]  /*0a60*/  IABS R0, R3 ;  /* 0x0000000300007213 */ /* 0x000fe20000000000 */
[----:B---3--:R-:W-:-:S04]  /*0a70*/  VIADD R4, R6, 0xffffffe ;  /* 0x0ffffffe06047836 */ /* 0x008fc80000000000 */
[----:B------:R1:W2:Y:S02]  /*0a80*/  F2I.FTZ.U32.TRUNC.NTZ R5, R4 ;  /* 0x0000000400057305 */ /* 0x0002a4000021f000 */
[----:B-1----:R-:W-:Y:S01]  /*0a90*/  IMAD.MOV.U32 R4, RZ, RZ, RZ ;  /* 0x000000ffff047224 */ /* 0x002fe200078e00ff */
[----:B--2---:R-:W-:-:S05]  /*0aa0*/  IADD3 R6, PT, PT, RZ, -R5, RZ ;  /* 0x80000005ff067210 */ /* 0x004fca0007ffe0ff */
[----:B------:R-:W-:-:S04]  /*0ab0*/  IMAD R9, R6, R7, RZ ;  /* 0x0000000706097224 */ /* 0x000fc800078e02ff */
[----:B------:R-:W-:-:S06]  /*0ac0*/  IMAD.HI.U32 R5, R5, R9, R4 ;  /* 0x0000000905057227 */ /* 0x000fcc00078e0004 */
[----:B------:R-:W-:-:S04]  /*0ad0*/  IMAD.HI.U32 R5, R5, R0, RZ ;  /* 0x0000000005057227 */ /* 0x000fc800078e00ff */
[----:B------:R-:W-:-:S04]  /*0ae0*/  IMAD.MOV R4, RZ, RZ, -R5 ;  /* 0x000000ffff047224 */ /* 0x000fc800078e0a05 */
[C---:B------:R-:W-:Y:S01]  /*0af0*/  IMAD R0, R7.reuse, R4, R0 ;  /* 0x0000000407007224 */ /* 0x040fe200078e0200 */
[----:B------:R-:W-:Y:S04]  /*0b00*/  BAR.SYNC.DEFER_BLOCKING 0x0 ;  /* 0x0000000000007b1d */ /* 0x000fe80000010000 */
[----:B------:R-:W-:-:S13]  /*0b10*/  ISETP.GT.U32.AND P1, PT, R7, R0, PT ;  /* 0x000000000700720c */ /* 0x000fda0003f24070 */
[-C--:B------:R-:W-:Y:S01]  /*0b20*/  @!P1 IADD3 R0, PT, PT, R0, -R7.reuse, RZ ;  /* 0x8000000700009210 */ /* 0x080fe20007ffe0ff */
[----:B------:R-:W-:Y:S01]  /*0b30*/  @!P1 VIADD R5, R5, 0x1 ;  /* 0x0000000105059836 */ /* 0x000fe20000000000 */
[----:B------:R-:W-:Y:S02]  /*0b40*/  ISETP.NE.AND P1, PT, R2, RZ, PT ;  /* 0x000000ff0200720c */ /* 0x000fe40003f25270 */
[----:B------:R-:W-:Y:S02]  /*0b50*/  ISETP.GE.U32.AND P0, PT, R0, R7, PT ;  /* 0x000000070000720c */ /* 0x000fe40003f06070 */
[----:B------:R-:W-:-:S04]  /*0b60*/  LOP3.LUT R0, R3, R2, RZ, 0x3c, !PT ;  /* 0x0000000203007212 */ /* 0x000fc800078e3cff */
[----:B------:R-:W-:-:S07]  /*0b70*/  ISETP.GE.AND P2, PT, R0, RZ, PT ;  /* 0x000000ff0000720c */ /* 0x000fce0003f46270 */
[----:B------:R-:W-:-:S06]  /*0b80*/  @P0 VIADD R5, R5, 0x1 ;  /* 0x0000000105050836 */ /* 0x000fcc0000000000 */
[----:B------:R-:W-:Y:S02]  /*0b90*/  @!P2 IADD3 R5, PT, PT, -R5, RZ, RZ ;  /* 0x000000ff0505a210 */ /* 0x000fe40007ffe1ff */
[----:B------:R-:W-:-:S04]  /*0ba0*/  @!P1 LOP3.LUT R5, RZ, R2, RZ, 0x33, !PT ;  /* 0x00000002ff059212 */ /* 0x000fc800078e33ff */
[----:B0-----:R-:W-:-:S04]  /*0bb0*/  ISETP.GE.AND P0, PT, R5, UR4, PT ;  /* 0x0000000405007c0c */ /* 0x001fc8000bf06270 */
[----:B------:R-:W-:-:S13]  /*0bc0*/  ISETP.LT.OR P0, PT, R2, RZ, P0 ;  /* 0x000000ff0200720c */ /* 0x000fda0000701670 */
[----:B------:R-:W-:Y:S05]  /*0bd0*/  @P0 EXIT ;  /* 0x000000000000094d */ /* 0x000fea0003800000 */
[----:B------:R-:W-:Y:S01]  /*0be0*/  ISETP.GE.AND P0, PT, R8, 0x1, PT ;  /* 0x000000010800780c */ /* 0x000fe20003f06270 */
[----:B------:R-:W-:Y:S01]  /*0bf0*/  IMAD.MOV R4, RZ, RZ, -R5 ;  /* 0x000000ffff047224 */ /* 0x000fe200078e0a05 */
[----:B------:R-:W0:Y:S01]  /*0c00*/  LDCU UR11, c[0x0][0x3a0] ;  /* 0x00007400ff0b77ac */ /* 0x000e220008000800 */
[----:B------:R-:W-:Y:S01]  /*0c10*/  BSSY.RECONVERGENT B0, `(.L_x_8) ;  /* 0x0000117000007945 */ /* 0x000fe20003800200 */
[----:B------:R-:W-:Y:S01]  /*0c20*/  IMAD.MOV.U32 R0, RZ, RZ, RZ ;  /* 0x000000ffff007224 */ /* 0x000fe200078e00ff */
[----:B------:R-:W1:Y:S01]  /*0c30*/  LDCU UR12, c[0x0][0x39c] ;  /* 0x00007380ff0c77ac */ /* 0x000e620008000800 */
[----:B------:R-:W-:Y:S02]  /*0c40*/  IMAD R4, R2, R4, R3 ;  /* 0x0000000402047224 */ /* 0x000fe400078e0203 */
[----:B------:R-:W-:Y:S01]  /*0c50*/  HFMA2 R3, -RZ, RZ, 0, 0 ;  /* 0x00000000ff037431 */ /* 0x000fe200000001ff */
[----:B------:R-:W2:Y:S04]  /*0c60*/  LDCU.64 UR6, c[0x0][0x380] ;  /* 0x00007000ff0677ac */ /* 0x000ea80008000a00 */
[----:B------:R-:W-:Y:S05]  /*0c70*/  @!P0 BRA `(.L_x_9) ;  /* 0x0000001000408947 */ /* 0x000fea0003800000 */
[C---:B------:R-:W-:Y:S01]  /*0c80*/  LOP3.LUT R6, R8.reuse, 0x7, RZ, 0xc0, !PT ;  /* 0x0000000708067812 */ /* 0x040fe200078ec0ff */
[----:B------:R-:W-:Y:S01]  /*0c90*/  IMAD.MOV.U32 R9, RZ, RZ, RZ ;  /* 0x000000ffff097224 */ /* 0x000fe200078e00ff */
[----:B------:R-:W-:Y:S02]  /*0ca0*/  SHF.R.U32.HI R11, RZ, 0x1, R8 ;  /* 0x00000001ff0b7819 */ /* 0x000fe40000011608 */
[----:B------:R-:W-:Y:S01]  /*0cb0*/  LOP3.LUT R7, R8, 0x3, RZ, 0xc0, !PT ;  /* 0x0000000308077812 */ /* 0x000fe200078ec0ff */
[----:B------:R-:W-:Y:S01]  /*0cc0*/  VIADD R0, R6, 0xffffffff ;  /* 0xffffffff06007836 */ /* 0x000fe20000000000 */
[----:B------:R-:W-:Y:S01]  /*0cd0*/  LOP3.LUT R8, R8, 0x7ffffff8, RZ, 0xc0, !PT ;  /* 0x7ffffff808087812 */ /* 0x000fe200078ec0ff */
[----:B------:R-:W-:Y:S01]  /*0ce0*/  IMAD.IADD R10, R5, 0x1, -R11 ;  /* 0x00000001050a7824 */ /* 0x000fe200078e0a0b */
[----:B------:R-:W-:Y:S02]  /*0cf0*/  MOV R3, RZ ;  /* 0x000000ff00037202 */ /* 0x000fe40000000f00 */
[----:B------:R-:W-:Y:S01]  /*0d00*/  ISETP.GE.U32.AND P1, PT, R0, 0x3, PT ;  /* 0x000000030000780c */ /* 0x000fe20003f26070 */
[----:B------:R-:W-:Y:S01]  /*0d10*/  IMAD.MOV.U32 R0, RZ, RZ, RZ ;  /* 0x000000ffff007224 */ /* 0x000fe200078e00ff */
[----:B------:R-:W-:-:S11]  /*0d20*/  IADD3 R11, PT, PT, R4, -R11, RZ ;  /* 0x8000000b040b7210 */ /* 0x000fd60007ffe0ff */
.L_x_19:
[----:B------:R-:W3:Y:S01]  /*0d30*/  LDCU UR10, c[0x0][0x3a0] ;  /* 0x00007400ff0a77ac */ /* 0x000ee20008000800 */
[--C-:B------:R-:W-:Y:S01]  /*0d40*/  IMAD.IADD R13, R10, 0x1, R9.reuse ;  /* 0x000000010a0d7824 */ /* 0x100fe200078e0209 */
[----:B------:R-:W-:Y:S01]  /*0d50*/  MOV R18, RZ ;  /* 0x000000ff00127202 */ /* 0x000fe20000000f00 */
[----:B------:R-:W-:Y:S01]  /*0d60*/  IMAD.MOV.U32 R20, RZ, RZ, R9 ;  /* 0x000000ffff147224 */ /* 0x000fe200078e0009 */
[----:B------:R-:W4:Y:S01]  /*0d70*/  LDCU.64 UR4, c[0x0][0x398] ;  /* 0x00007300ff0477ac */ /* 0x000f220008000a00 */
[----:B------:R-:W-:Y:S01]  /*0d80*/  VIADD R9, R9, 0x1 ;  /* 0x0000000109097836 */ /* 0x000fe20000000000 */
[----:B---3--:R-:W-:-:S04]  /*0d90*/  MOV R21, UR10 ;  /* 0x0000000a00157c02 */ /* 0x008fc80008000f00 */
[----:B------:R-:W-:Y:S01]  /*0da0*/  ISETP.GE.U32.AND P3, PT, R21, 0x8, PT ;  /* 0x000000081500780c */ /* 0x000fe20003f66070 */
[----:B----4-:R-:W-:Y:S01]  /*0db0*/  IMAD.U32 R2, RZ, RZ, UR5 ;  /* 0x00000005ff027e24 */ /* 0x010fe2000f8e00ff */
[----:B------:R-:W-:Y:S02]  /*0dc0*/  ISETP.GE.AND P0, PT, R13, UR4, PT ;  /* 0x000000040d007c0c */ /* 0x000fe4000bf06270 */
[----:B------:R-:W-:Y:S01]  /*0dd0*/  ISETP.NE.AND P2, PT, R9, R21, PT ;  /* 0x000000150900720c */ /* 0x000fe20003f45270 */
[C---:B------:R-:W-:Y:S01]  /*0de0*/  IMAD R22, R13.reuse, R2, RZ ;  /* 0x000000020d167224 */ /* 0x040fe200078e02ff */
[----:B------:R-:W-:-:S07]  /*0df0*/  ISETP.GT.AND P0, PT, R13, -0x1, !P0 ;  /* 0xffffffff0d00780c */ /* 0x000fce0004704270 */
[----:B------:R-:W-:Y:S06]  /*0e00*/  @!P3 BRA `(.L_x_10) ;  /* 0x0000000400c4b947 */ /* 0x000fec0003800000 */
[----:B------:R-:W3:Y:S01]  /*0e10*/  S2R R2, SR_CgaCtaId ;  /* 0x0000000000027919 */ /* 0x000ee20000008800 */
[----:B------:R-:W-:Y:S01]  /*0e20*/  MOV R23, 0x400 ;  /* 0x0000040000177802 */ /* 0x000fe20000000f00 */
[----:B------:R-:W-:Y:S01]  /*0e30*/  BSSY.RECONVERGENT B1, `(.L_x_11) ;  /* 0x000006d000017945 */ /* 0x000fe20003800200 */
[----:B------:R-:W-:Y:S02]  /*0e40*/  IMAD.MOV.U32 R26, RZ, RZ, RZ ;  /* 0x000000ffff1a7224 */ /* 0x000fe400078e00ff */
[----:B---3--:R-:W-:-:S07]  /*0e50*/  LEA R23, R2, R23, 0x18 ;  /* 0x0000001702177211 */ /* 0x008fce00078ec0ff */
.L_x_12:
[----:B------:R-:W-:Y:S01]  /*0e60*/  IMAD.IADD R19, R11, 0x1, R26 ;  /* 0x000000010b137824 */ /* 0x000fe200078e021a */
[----:B-1----:R-:W-:-:S04]  /*0e70*/  MOV R2, UR12 ;  /* 0x0000000c00027c02 */ /* 0x002fc80008000f00 */
[----:B------:R-:W-:-:S13]  /*0e80*/  ISETP.GE.U32.OR P4, PT, R19, R2, !P0 ;  /* 0x000000021300720c */ /* 0x000fda0004786470 */
[----:B------:R-:W1:Y:S01]  /*0e90*/  @!P4 LDC.64 R12, c[0x0][0x380] ;  /* 0x0000e000ff0ccb82 */ /* 0x000e620000000a00 */
[----:B------:R-:W-:-:S04]  /*0ea0*/  @!P4 IMAD.IADD R17, R22, 0x1, R19 ;  /* 0x000000011611c824 */ /* 0x000fc800078e0213 */
[----:B-1----:R-:W-:-:S06]  /*0eb0*/  @!P4 IMAD.WIDE R16, R17, 0x8, R12 ;  /* 0x000000081110c825 */ /* 0x002fcc00078e020c */
[----:B------:R-:W3:Y:S01]  /*0ec0*/  @!P4 LDG.E.64 R16, desc[UR8][R16.64] ;  /* 0x000000081010c981 */ /* 0x000ee2000c1e1b00 */
[----:B0-----:R-:W-:Y:S01]  /*0ed0*/  IMAD.U32 R21, RZ, RZ, UR11 ;  /* 0x0000000bff157e24 */ /* 0x001fe2000f8e00ff */
[----:B------:R-:W-:Y:S01]  /*0ee0*/  IADD3 R19, PT, PT, R19, 0x1, RZ ;  /* 0x0000000113137810 */ /* 0x000fe20007ffe0ff */
[----:B------:R-:W-:Y:S02]  /*0ef0*/  @!P4 IMAD.MOV.U32 R14, RZ, RZ, R0 ;  /* 0x000000ffff0ec224 */ /* 0x000fe400078e0000 */
[----:B------:R-:W-:Y:S01]  /*0f00*/  IMAD R12, R20, R21, R26 ;  /* 0x00000015140c7224 */ /* 0x000fe200078e021a */
[----:B------:R-:W-:Y:S01]  /*0f10*/  ISETP.GE.U32.OR P3, PT, R19, R2, !P0 ;  /* 0x000000021300720c */ /* 0x000fe20004766470 */
[----:B------:R-:W-:-:S03]  /*0f20*/  @!P4 IMAD.MOV.U32 R15, RZ, RZ, R3 ;  /* 0x000000ffff0fc224 */ /* 0x000fc600078e0003 */
[----:B------:R-:W-:-:S05]  /*0f30*/  LEA R25, R12, R23, 0x3 ;  /* 0x000000170c197211 */ /* 0x000fca00078e18ff */
[----:B------:R-:W3:Y:S04]  /*0f40*/  @!P4 LDS.64 R12, [R25] ;  /* 0x00000000190cc984 */ /* 0x000ee80000000a00 */
[----:B------:R-:W0:Y:S01]  /*0f50*/  @!P3 LDS.64 R18, [R25+0x8] ;  /* 0x000008001912b984 */ /* 0x000e220000000a00 */
[----:B---3--:R-:W-:Y:S01]  /*0f60*/  @!P4 IMAD R27, R13, R16, RZ ;  /* 0x000000100d1bc224 */ /* 0x008fe200078e02ff */
[----:B------:R-:W-:Y:S01]  /*0f70*/  SHF.R.S32.HI R13, RZ, 0x1f, R11 ;  /* 0x0000001fff0d7819 */ /* 0x000fe2000001140b */
[----:B------:R-:W-:Y:S01]  /*0f80*/  @!P4 IMAD.WIDE.U32 R14, R16, R12, R14 ;  /* 0x0000000c100ec225 */ /* 0x000fe200078e000e */
[----:B------:R-:W-:-:S03]  /*0f90*/  SHF.R.S32.HI R16, RZ, 0x1f, R22 ;  /* 0x0000001fff107819 */ /* 0x000fc60000011416 */
[----:B------:R-:W-:Y:S01]  /*0fa0*/  @!P4 IMAD R27, R17, R12, R27 ;  /* 0x0000000c111bc224 */ /* 0x000fe200078e021b */
[--C-:B------:R-:W-:Y:S02]  /*0fb0*/  SHF.R.S32.HI R12, RZ, 0x1f, R26.reuse ;  /* 0x0000001fff0c7819 */ /* 0x100fe4000001141a */
[----:B------:R-:W-:-:S04]  /*0fc0*/  IADD3 R17, P5, P6, R22, R11, R26 ;  /* 0x0000000b16117210 */ /* 0x000fc80007ebe01a */
[----:B------:R-:W-:Y:S02]  /*0fd0*/  IADD3.X R16, PT, PT, R16, R13, R12, P5, P6 ;  /* 0x0000000d10107210 */ /* 0x000fe40002fec40c */
[----:B--2---:R-:W-:-:S04]  /*0fe0*/  LEA R12, P5, R17, UR6, 0x3 ;  /* 0x00000006110c7c11 */ /* 0x004fc8000f8a18ff */
[----:B------:R-:W-:-:S05]  /*0ff0*/  LEA.HI.X R13, R17, UR7, R16, 0x3, P5 ;  /* 0x00000007110d7c11 */ /* 0x000fca000a8f1c10 */
[----:B------:R-:W0:Y:S01]  /*1000*/  @!P3 LDG.E.64 R16, desc[UR8][R12.64+0x8] ;  /* 0x000008080c10b981 */ /* 0x000e22000c1e1b00 */
[----:B------:R-:W-:Y:S02]  /*1010*/  @!P4 IMAD.MOV.U32 R0, RZ, RZ, R14 ;  /* 0x000000ffff00c224 */ /* 0x000fe400078e000e */
[----:B------:R-:W-:Y:S02]  /*1020*/  @!P4 IMAD.IADD R3, R15, 0x1, R27 ;  /* 0x000000010f03c824 */ /* 0x000fe400078e021b */
[----:B------:R-:W-:Y:S01]  /*1030*/  IMAD.IADD R24, R11, 0x1, R26 ;  /* 0x000000010b187824 */ /* 0x000fe200078e021a */
[----:B------:R-:W-:Y:S01]  /*1040*/  @!P3 MOV R14, R0 ;  /* 0x00000000000eb202 */ /* 0x000fe20000000f00 */
[----:B------:R-:W-:Y:S02]  /*1050*/  @!P3 IMAD.MOV.U32 R15, RZ, RZ, R3 ;  /* 0x000000ffff0fb224 */ /* 0x000fe400078e0003 */
[----:B0-----:R-:W-:-:S04]  /*1060*/  @!P3 IMAD R27, R19, R16, RZ ;  /* 0x00000010131bb224 */ /* 0x001fc800078e02ff */
[-C--:B------:R-:W-:Y:S02]  /*1070*/  @!P3 IMAD R27, R17, R18.reuse, R27 ;  /* 0x00000012111bb224 */ /* 0x080fe400078e021b */
[----:B------:R-:W-:Y:S01]  /*1080*/  @!P3 IMAD.WIDE.U32 R18, R16, R18, R14 ;  /* 0x000000121012b225 */ /* 0x000fe200078e000e */
[----:B------:R-:W-:-:S04]  /*1090*/  IADD3 R15, PT, PT, R24, 0x2, RZ ;  /* 0x00000002180f7810 */ /* 0x000fc80007ffe0ff */
[----:B------:R-:W-:-:S13]  /*10a0*/  ISETP.GE.U32.OR P4, PT, R15, R2, !P0 ;  /* 0x000000020f00720c */ /* 0x000fda0004786470 */
[----:B------:R-:W2:Y:S01]  /*10b0*/  @!P4 LDG.E.64 R16, desc[UR8][R12.64+0x10] ;  /* 0x000010080c10c981 */ /* 0x000ea2000c1e1b00 */
[----:B------:R-:W-:Y:S02]  /*10c0*/  @!P3 IMAD.IADD R3, R19, 0x1, R27 ;  /* 0x000000011303b824 */ /* 0x000fe400078e021b */
[----:B------:R-:W-:Y:S01]  /*10d0*/  @!P3 IMAD.MOV.U32 R0, RZ, RZ, R18 ;  /* 0x000000ffff00b224 */ /* 0x000fe200078e0012 */
[----:B------:R-:W2:Y:S01]  /*10e0*/  @!P4 LDS.64 R14, [R25+0x10] ;  /* 0x00001000190ec984 */ /* 0x000ea20000000a00 */
[----:B------:R-:W-:-:S03]  /*10f0*/  @!P4 IMAD.MOV.U32 R19, RZ, RZ, R3 ;  /* 0x000000ffff13c224 */ /* 0x000fc600078e0003 */
[----:B------:R-:W-:Y:S01]  /*1100*/  @!P4 MOV R18, R0 ;  /* 0x000000000012c202 */ /* 0x000fe20000000f00 */
[----:B--2---:R-:W-:-:S04]  /*1110*/  @!P4 IMAD R15, R15, R16, RZ ;  /* 0x000000100f0fc224 */ /* 0x004fc800078e02ff */
[----:B------:R-:W-:-:S04]  /*1120*/  @!P4 IMAD.WIDE.U32 R18, R16, R14, R18 ;  /* 0x0000000e1012c225 */ /* 0x000fc800078e0012 */
[----:B------:R-:W-:Y:S02]  /*1130*/  @!P4 IMAD R27, R17, R14, R15 ;  /* 0x0000000e111bc224 */ /* 0x000fe400078e020f */
[----:B------:R-:W-:-:S05]  /*1140*/  VIADD R15, R24, 0x3 ;  /* 0x00000003180f7836 */ /* 0x000fca0000000000 */
[----:B------:R-:W-:-:S13]  /*1150*/  ISETP.GE.U32.OR P5, PT, R15, R2, !P0 ;  /* 0x000000020f00720c */ /* 0x000fda00047a6470 */
[----:B------:R-:W2:Y:S01]  /*1160*/  @!P5 LDG.E.64 R16, desc[UR8][R12.64+0x18] ;  /* 0x000018080c10d981 */ /* 0x000ea2000c1e1b00 */
[----:B------:R-:W-:Y:S01]  /*1170*/  @!P4 IADD3 R3, PT, PT, R19, R27, RZ ;  /* 0x0000001b1303c210 */ /* 0x000fe20007ffe0ff */
[----:B------:R-:W-:Y:S02]  /*1180*/  @!P4 IMAD.MOV.U32 R0, RZ, RZ, R18 ;  /* 0x000000ffff00c224 */ /* 0x000fe400078e0012 */
[----:B------:R-:W2:Y:S01]  /*1190*/  @!P5 LDS.64 R14, [R25+0x18] ;  /* 0x00001800190ed984 */ /* 0x000ea20000000a00 */
[----:B------:R-:W-:Y:S01]  /*11a0*/  @!P5 MOV R19, R3 ;  /* 0x000000030013d202 */ /* 0x000fe20000000f00 */
[----:B------:R-:W-:Y:S02]  /*11b0*/  @!P5 IMAD.MOV.U32 R18, RZ, RZ, R0 ;  /* 0x000000ffff12d224 */ /* 0x000fe400078e0000 */
[----:B--2---:R-:W-:Y:S02]  /*11c0*/  @!P5 IMAD R15, R15, R16, RZ ;  /* 0x000000100f0fd224 */ /* 0x004fe400078e02ff */
[----:B------:R-:W-:-:S04]  /*11d0*/  @!P5 IMAD.WIDE.U32 R18, R16, R14, R18 ;  /* 0x0000000e1012d225 */ /* 0x000fc800078e0012 */
[----:B------:R-:W-:Y:S02]  /*11e0*/  @!P5 IMAD R17, R17, R14, R15 ;  /* 0x0000000e1111d224 */ /* 0x000fe400078e020f */
[----:B------:R-:W-:-:S05]  /*11f0*/  VIADD R15, R24, 0x4 ;  /* 0x00000004180f7836 */ /* 0x000fca0000000000 */
[----:B------:R-:W-:-:S13]  /*1200*/  ISETP.GE.U32.OR P3, PT, R15, R2, !P0 ;  /* 0x000000020f00720c */ /* 0x000fda0004766470 */
[----:B------:R-:W2:Y:S01]  /*1210*/  @!P3 LDG.E.64 R14, desc[UR8][R12.64+0x20] ;  /* 0x000020080c0eb981 */ /* 0x000ea2000c1e1b00 */
[----:B------:R-:W-:Y:S01]  /*1220*/  @!P5 IMAD.IADD R3, R19, 0x1, R17 ;  /* 0x000000011303d824 */ /* 0x000fe200078e0211 */
[----:B------:R-:W-:Y:S02]  /*1230*/  @!P5 MOV R0, R18 ;  /* 0x000000120000d202 */ /* 0x000fe40000000f00 */
[----:B------:R-:W2:Y:S01]  /*1240*/  @!P3 LDS.64 R16, [R25+0x20] ;  /* 0x000020001910b984 */ /* 0x000ea20000000a00 */
[----:B------:R-:W-:Y:S02]  /*1250*/  @!P3 IMAD.MOV.U32 R19, RZ, RZ, R3 ;  /* 0x000000ffff13b224 */ /* 0x000fe400078e0003 */
[----:B------:R-:W-:Y:S02]  /*1260*/  @!P3 IMAD.MOV.U32 R18, RZ, RZ, R0 ;  /* 0x000000ffff12b224 */ /* 0x000fe400078e0000 */
[----:B--2---:R-:W-:Y:S02]  /*1270*/  @!P3 IMAD R27, R17, R14, RZ ;  /* 0x0000000e111bb224 */ /* 0x004fe400078e02ff */
[----:B------:R-:W-:-:S04]  /*1280*/  @!P3 IMAD.WIDE.U32 R18, R14, R16, R18 ;  /* 0x000000100e12b225 */ /* 0x000fc800078e0012 */
[----:B------:R-:W-:Y:S01]  /*1290*/  @!P3 IMAD R27, R15, R16, R27 ;  /* 0x000000100f1bb224 */ /* 0x000fe200078e021b */
[----:B------:R-:W-:-:S04]  /*12a0*/  IADD3 R15, PT, PT, R24, 0x5, RZ ;  /* 0x00000005180f7810 */ /* 0x000fc80007ffe0ff */
[----:B------:R-:W-:-:S13]  /*12b0*/  ISETP.GE.U32.OR P5, PT, R15, R2, !P0 ;  /* 0x000000020f00720c */ /* 0x000fda00047a6470 */
[----:B------:R-:W2:Y:S01]  /*12c0*/  @!P5 LDG.E.64 R14, desc[UR8][R12.64+0x28] ;  /* 0x000028080c0ed981 */ /* 0x000ea2000c1e1b00 */
[----:B------:R-:W-:-:S05]  /*12d0*/  VIADD R17, R24, 0x6 ;  /* 0x0000000618117836 */ /* 0x000fca0000000000 */
[----:B------:R-:W-:Y:S01]  /*12e0*/  ISETP.GE.U32.OR P6, PT, R17, R2, !P0 ;  /* 0x000000021100720c */ /* 0x000fe200047c6470 */
[----:B------:R-:W-:-:S05]  /*12f0*/  VIADD R17, R24, 0x7 ;  /* 0x0000000718117836 */ /* 0x000fca0000000000 */
[----:B------:R-:W-:-:S07]  /*1300*/  ISETP.GE.U32.OR P4, PT, R17, R2, !P0 ;  /* 0x000000021100720c */ /* 0x000fce0004786470 */
[----:B------:R-:W3:Y:S06]  /*1310*/  @!P6 LDG.E.64 R16, desc[UR8][R12.64+0x30] ;  /* 0x000030080c10e981 */ /* 0x000eec000c1e1b00 */
[----:B------:R0:W4:Y:S01]  /*1320*/  @!P4 LDG.E.64 R28, desc[UR8][R12.64+0x38] ;  /* 0x000038080c1cc981 */ /* 0x000122000c1e1b00 */
[----:B------:R-:W-:Y:S01]  /*1330*/  @!P3 IADD3 R3, PT, PT, R19, R27, RZ ;  /* 0x0000001b1303b210 */ /* 0x000fe20007ffe0ff */
[----:B------:R-:W-:Y:S01]  /*1340*/  @!P3 IMAD.MOV.U32 R0, RZ, RZ, R18 ;  /* 0x000000ffff00b224 */ /* 0x000fe200078e0012 */
[----:B------:R-:W-:Y:S01]  /*1350*/  IADD3 R26, PT, PT, R26, 0x8, RZ ;  /* 0x000000081a1a7810 */ /* 0x000fe20007ffe0ff */
[----:B------:R-:W2:Y:S03]  /*1360*/  @!P5 LDS.64 R18, [R25+0x28] ;  /* 0x000028001912d984 */ /* 0x000ea60000000a00 */
[----:B------:R-:W-:-:S02]  /*1370*/  ISETP.NE.AND P3, PT, R26, R8, PT ;  /* 0x000000081a00720c */ /* 0x000fc40003f65270 */
[----:B0-----:R-:W-:Y:S01]  /*1380*/  @!P5 MOV R12, R0 ;  /* 0x00000000000cd202 */ /* 0x001fe20000000f00 */
[----:B------:R-:W-:Y:S02]  /*1390*/  @!P5 IMAD.MOV.U32 R13, RZ, RZ, R3 ;  /* 0x000000ffff0dd224 */ /* 0x000fe400078e0003 */
[----:B--2---:R-:W-:-:S04]  /*13a0*/  @!P5 IMAD R19, R19, R14, RZ ;  /* 0x0000000e1313d224 */ /* 0x004fc800078e02ff */
[-C--:B------:R-:W-:Y:S02]  /*13b0*/  @!P5 IMAD R15, R15, R18.reuse, R19 ;  /* 0x000000120f0fd224 */ /* 0x080fe400078e0213 */
[----:B------:R-:W-:Y:S02]  /*13c0*/  @!P5 IMAD.WIDE.U32 R18, R14, R18, R12 ;  /* 0x000000120e12d225 */ /* 0x000fe400078e000c */
[----:B------:R-:W3:Y:S02]  /*13d0*/  @!P6 LDS.64 R12, [R25+0x30] ;  /* 0x00003000190ce984 */ /* 0x000ee40000000a00 */
[----:B------:R-:W-:Y:S01]  /*13e0*/  @!P5 IMAD.MOV.U32 R0, RZ, RZ, R18 ;  /* 0x000000ffff00d224 */ /* 0x000fe200078e0012 */
[----:B------:R-:W-:-:S04]  /*13f0*/  @!P5 IADD3 R3, PT, PT, R19, R15, RZ ;  /* 0x0000000f1303d210 */ /* 0x000fc80007ffe0ff */
[----:B------:R-:W-:Y:S01]  /*1400*/  @!P6 MOV R14, R0 ;  /* 0x00000000000ee202 */ /* 0x000fe20000000f00 */
[----:B------:R-:W-:Y:S02]  /*1410*/  @!P6 IMAD.MOV.U32 R15, RZ, RZ, R3 ;  /* 0x000000ffff0fe224 */ /* 0x000fe400078e0003 */
[----:B---3--:R-:W-:-:S04]  /*1420*/  @!P6 IMAD R13, R13, R16, RZ ;  /* 0x000000100d0de224 */ /* 0x008fc800078e02ff */
[-C--:B------:R-:W-:Y:S02]  /*1430*/  @!P6 IMAD R17, R17, R12.reuse, R13 ;  /* 0x0000000c1111e224 */ /* 0x080fe400078e020d */
[----:B------:R-:W-:Y:S02]  /*1440*/  @!P6 IMAD.WIDE.U32 R12, R16, R12, R14 ;  /* 0x0000000c100ce225 */ /* 0x000fe400078e000e */
[----:B------:R-:W4:Y:S02]  /*1450*/  @!P4 LDS.64 R14, [R25+0x38] ;  /* 0x00003800190ec984 */ /* 0x000f240000000a00 */
[----:B------:R-:W-:Y:S01]  /*1460*/  @!P6 IMAD.MOV.U32 R0, RZ, RZ, R12 ;  /* 0x000000ffff00e224 */ /* 0x000fe200078e000c */
[----:B------:R-:W-:-:S03]  /*1470*/  @!P6 IADD3 R3, PT, PT, R13, R17, RZ ;  /* 0x000000110d03e210 */ /* 0x000fc60007ffe0ff */
[----:B------:R-:W-:Y:S02]  /*1480*/  @!P4 IMAD.MOV.U32 R12, RZ, RZ, R0 ;  /* 0x000000ffff0cc224 */ /* 0x000fe400078e0000 */
[----:B----4-:R-:W-:-:S04]  /*1490*/  @!P4 IMAD R13, R15, R28, RZ ;  /* 0x0000001c0f0dc224 */ /* 0x010fc800078e02ff */
[----:B------:R-:W-:Y:S01]  /*14a0*/  @!P4 IMAD R17, R29, R14, R13 ;  /* 0x0000000e1d11c224 */ /* 0x000fe200078e020d */
[----:B------:R-:W-:-:S03]  /*14b0*/  @!P4 MOV R13, R3 ;  /* 0x00000003000dc202 */ /* 0x000fc60000000f00 */
[----:B------:R-:W-:-:S04]  /*14c0*/  @!P4 IMAD.WIDE.U32 R14, R28, R14, R12 ;  /* 0x0000000e1c0ec225 */ /* 0x000fc800078e000c */
[----:B------:R-:W-:Y:S01]  /*14d0*/  @!P4 IMAD.IADD R3, R15, 0x1, R17 ;  /* 0x000000010f03c824 */ /* 0x000fe200078e0211 */
[----:B------:R-:W-:Y:S01]  /*14e0*/  @!P4 MOV R0, R14 ;  /* 0x0000000e0000c202 */ /* 0x000fe20000000f00 */
[----:B------:R-:W-:Y:S06]  /*14f0*/  @P3 BRA `(.L_x_12) ;  /* 0xfffffff800583947 */ /* 0x000fec000383ffff */
[----:B------:R-:W-:Y:S05]  /*1500*/  BSYNC.RECONVERGENT B1 ;  /* 0x0000000000017941 */ /* 0x000fea0003800200 */
.L_x_11:
[----:B------:R-:W-:-:S07]  /*1510*/  IMAD.MOV.U32 R18, RZ, RZ, R8 ;  /* 0x000000ffff127224 */ /* 0x000fce00078e0008 */
.L_x_10:
[----:B------:R-:W-:Y:S01]  /*1520*/  ISETP.NE.AND P3, PT, R6, RZ, PT ;  /* 0x000000ff0600720c */ /* 0x000fe20003f65270 */
[----:B------:R-:W-:-:S12]  /*1530*/  BSSY.RECONVERGENT B1, `(.L_x_13) ;  /* 0x0000083000017945 */ /* 0x000fd80003800200 */
[----:B------:R-:W-:Y:S05]  /*1540*/  @!P3 BRA `(.L_x_14) ;  /* 0x000000080004b947 */ /* 0x000fea0003800000 */
[----:B------:R-:W-:Y:S01]  /*1550*/  BSSY.RECONVERGENT B2, `(.L_x_15) ;  /* 0x000003f000027945 */ /* 0x000fe20003800200 */
[----:B------:R-:W-:-:S03]  /*1560*/  ISETP.NE.AND P3, PT, R7, RZ, PT ;  /* 0x000000ff0700720c */ /* 0x000fc60003f65270 */
[----:B------:R-:W-:Y:S10]  /*1570*/  @!P1 BRA `(.L_x_16) ;  /* 0x0000000000f09947 */ /* 0x000ff40003800000 */
[----:B------:R-:W-:-:S04]  /*1580*/  IADD3 R19, PT, PT, R11, R18, RZ ;  /* 0x000000120b137210 */ /* 0x000fc80007ffe0ff */
[----:B------:R-:W-:-:S13]  /*1590*/  ISETP.GE.U32.OR P6, PT, R19, R2, !P0 ;  /* 0x000000021300720c */ /* 0x000fda00047c6470 */
[----:B------:R-:W3:Y:S01]  /*15a0*/  @!P6 LDC.64 R12, c[0x0][0x380] ;  /* 0x0000e000ff0ceb82 */ /* 0x000ee20000000a00 */
[----:B------:R-:W-:-:S04]  /*15b0*/  @!P6 IMAD.IADD R17, R22, 0x1, R19 ;  /* 0x000000011611e824 */ /* 0x000fc800078e0213 */
[----:B---3--:R-:W-:-:S06]  /*15c0*/  @!P6 IMAD.WIDE R16, R17, 0x8, R12 ;  /* 0x000000081110e825 */ /* 0x008fcc00078e020c */
[----:B------:R-:W3:Y:S01]  /*15d0*/  @!P6 LDG.E.64 R16, desc[UR8][R16.64] ;  /* 0x000000081010e981 */ /* 0x000ee2000c1e1b00 */
[----:B------:R-:W4:Y:S01]  /*15e0*/  S2UR UR5, SR_CgaCtaId ;  /* 0x00000000000579c3 */ /* 0x000f220000008800 */
[----:B------:R-:W-:Y:S01]  /*15f0*/  UMOV UR4, 0x400 ;  /* 0x0000040000047882 */ /* 0x000fe20000000000 */
[----:B------:R-:W-:Y:S01]  /*1600*/  IMAD R23, R20, R21, R18 ;  /* 0x0000001514177224 */ /* 0x000fe200078e0212 */
[----:B------:R-:W-:Y:S01]  /*1610*/  @!P6 MOV R12, R0 ;  /* 0x00000000000ce202 */ /* 0x000fe20000000f00 */
[----:B------:R-:W-:Y:S01]  /*1620*/  @!P6 IMAD.MOV.U32 R13, RZ, RZ, R3 ;  /* 0x000000ffff0de224 */ /* 0x000fe200078e0003 */
[----:B------:R-:W-:Y:S01]  /*1630*/  SHF.R.S32.HI R25, RZ, 0x1f, R11 ;  /* 0x0000001fff197819 */ /* 0x000fe2000001140b */
[----:B----4-:R-:W-:-:S06]  /*1640*/  ULEA UR4, UR5, UR4, 0x18 ;  /* 0x0000000405047291 */ /* 0x010fcc000f8ec0ff */
[----:B------:R-:W-:-:S05]  /*1650*/  LEA R23, R23, UR4, 0x3 ;  /* 0x0000000417177c11 */ /* 0x000fca000f8e18ff */
[----:B------:R-:W3:Y:S01]  /*1660*/  @!P6 LDS.64 R14, [R23] ;  /* 0x00000000170ee984 */ /* 0x000ee20000000a00 */
[----:B------:R-:W4:Y:S01]  /*1670*/  LDCU.64 UR4, c[0x0][0x380] ;  /* 0x00007000ff0477ac */ /* 0x000f220008000a00 */
[----:B---3--:R-:W-:Y:S02]  /*1680*/  @!P6 IMAD R15, R15, R16, RZ ;  /* 0x000000100f0fe224 */ /* 0x008fe400078e02ff */
[----:B------:R-:W-:Y:S01]  /*1690*/  @!P6 IMAD.WIDE.U32 R12, R16, R14, R12 ;  /* 0x0000000e100ce225 */ /* 0x000fe200078e000c */
[----:B------:R-:W-:-:S03]  /*16a0*/  SHF.R.S32.HI R16, RZ, 0x1f, R22 ;  /* 0x0000001fff107819 */ /* 0x000fc60000011416 */
[----:B------:R-:W-:Y:S01]  /*16b0*/  @!P6 IMAD R15, R17, R14, R15 ;  /* 0x0000000e110fe224 */ /* 0x000fe200078e020f */
[----:B------:R-:W-:Y:S02]  /*16c0*/  IADD3 R14, P4, P5, R22, R11, R18 ;  /* 0x0000000b160e7210 */ /* 0x000fe40007d9e012 */
[----:B------:R-:W-:Y:S02]  /*16d0*/  IADD3 R17, PT, PT, R19, 0x1, RZ ;  /* 0x0000000113117810 */ /* 0x000fe40007ffe0ff */
[----:B------:R-:W-:Y:S02]  /*16e0*/  IADD3.X R25, PT, PT, R16, R25, RZ, P4, P5 ;  /* 0x0000001910197210 */ /* 0x000fe400027ea4ff */
[----:B------:R-:W-:Y:S02]  /*16f0*/  ISETP.GE.U32.OR P5, PT, R17, R2, !P0 ;  /* 0x000000021100720c */ /* 0x000fe400047a6470 */
[----:B----4-:R-:W-:-:S04]  /*1700*/  LEA R28, P4, R14, UR4, 0x3 ;  /* 0x000000040e1c7c11 */ /* 0x010fc8000f8818ff */
[----:B------:R-:W-:-:S07]  /*1710*/  LEA.HI.X R29, R14, UR5, R25, 0x3, P4 ;  /* 0x000000050e1d7c11 */ /* 0x000fce000a0f1c19 */
[----:B------:R-:W3:Y:S01]  /*1720*/  @!P5 LDG.E.64 R26, desc[UR8][R28.64+0x8] ;  /* 0x000008081c1ad981 */ /* 0x000ee2000c1e1b00 */
[C---:B------:R-:W-:Y:S01]  /*1730*/  VIADD R17, R19.reuse, 0x2 ;  /* 0x0000000213117836 */ /* 0x040fe20000000000 */
[----:B------:R-:W-:Y:S01]  /*1740*/  IADD3 R19, PT, PT, R19, 0x3, RZ ;  /* 0x0000000313137810 */ /* 0x000fe20007ffe0ff */
[----:B------:R-:W-:Y:S01]  /*1750*/  @!P6 IMAD.IADD R3, R13, 0x1, R15 ;  /* 0x000000010d03e824 */ /* 0x000fe200078e020f */
[----:B------:R-:W-:Y:S01]  /*1760*/  @!P6 MOV R0, R12 ;  /* 0x0000000c0000e202 */ /* 0x000fe20000000f00 */
[----:B------:R-:W3:Y:S01]  /*1770*/  @!P5 LDS.64 R24, [R23+0x8] ;  /* 0x000008001718d984 */ /* 0x000ee20000000a00 */
[-C--:B------:R-:W-:Y:S02]  /*1780*/  ISETP.GE.U32.OR P4, PT, R17, R2.reuse, !P0 ;  /* 0x000000021100720c */ /* 0x080fe40004786470 */
[----:B------:R-:W-:-:S11]  /*1790*/  ISETP.GE.U32.OR P6, PT, R19, R2, !P0 ;  /* 0x000000021300720c */ /* 0x000fd600047c6470 */
[----:B------:R-:W4:Y:S04]  /*17a0*/  @!P4 LDG.E.64 R16, desc[UR8][R28.64+0x10] ;  /* 0x000010081c10c981 */ /* 0x000f28000c1e1b00 */
[----:B------:R-:W5:Y:S01]  /*17b0*/  @!P6 LDG.E.64 R14, desc[UR8][R28.64+0x18] ;  /* 0x000018081c0ee981 */ /* 0x000f62000c1e1b00 */
[----:B------:R-:W-:Y:S01]  /*17c0*/  @!P5 IMAD.MOV.U32 R12, RZ, RZ, R0 ;  /* 0x000000ffff0cd224 */ /* 0x000fe200078e0000 */
[----:B------:R-:W-:Y:S01]  /*17d0*/  @!P5 MOV R13, R3 ;  /* 0x00000003000dd202 */ /* 0x000fe20000000f00 */
[----:B------:R-:W-:Y:S02]  /*17e0*/  VIADD R18, R18, 0x4 ;  /* 0x0000000412127836 */ /* 0x000fe40000000000 */
[----:B---3--:R-:W-:-:S04]  /*17f0*/  @!P5 IMAD R19, R25, R26, RZ ;  /* 0x0000001a1913d224 */ /* 0x008fc800078e02ff */
[-C--:B------:R-:W-:Y:S02]  /*1800*/  @!P5 IMAD R19, R27, R24.reuse, R19 ;  /* 0x000000181b13d224 */ /* 0x080fe400078e0213 */
[----:B------:R-:W-:Y:S02]  /*1810*/  @!P5 IMAD.WIDE.U32 R24, R26, R24, R12 ;  /* 0x000000181a18d225 */ /* 0x000fe400078e000c */
[----:B------:R-:W4:Y:S02]  /*1820*/  @!P4 LDS.64 R12, [R23+0x10] ;  /* 0x00001000170cc984 */ /* 0x000f240000000a00 */
[----:B------:R-:W-:Y:S01]  /*1830*/  @!P5 IMAD.IADD R3, R25, 0x1, R19 ;  /* 0x000000011903d824 */ /* 0x000fe200078e0213 */
[----:B------:R-:W-:Y:S01]  /*1840*/  @!P5 MOV R0, R24 ;  /* 0x000000180000d202 */ /* 0x000fe20000000f00 */
[----:B------:R-:W5:Y:S03]  /*1850*/  @!P6 LDS.64 R26, [R23+0x18] ;  /* 0x00001800171ae984 */ /* 0x000f660000000a00 */
[----:B------:R-:W-:Y:S01]  /*1860*/  @!P4 MOV R25, R3 ;  /* 0x000000030019c202 */ /* 0x000fe20000000f00 */
[----:B------:R-:W-:-:S02]  /*1870*/  @!P4 IMAD.MOV.U32 R24, RZ, RZ, R0 ;  /* 0x000000ffff18c224 */ /* 0x000fc400078e0000 */
[----:B----4-:R-:W-:-:S04]  /*1880*/  @!P4 IMAD R13, R13, R16, RZ ;  /* 0x000000100d0dc224 */ /* 0x010fc800078e02ff */
[-C--:B------:R-:W-:Y:S02]  /*1890*/  @!P4 IMAD R17, R17, R12.reuse, R13 ;  /* 0x0000000c1111c224 */ /* 0x080fe400078e020d */
[----:B------:R-:W-:-:S04]  /*18a0*/  @!P4 IMAD.WIDE.U32 R12, R16, R12, R24 ;  /* 0x0000000c100cc225 */ /* 0x000fc800078e0018 */
[----:B------:R-:W-:Y:S01]  /*18b0*/  @!P4 IMAD.IADD R3, R13, 0x1, R17 ;  /* 0x000000010d03c824 */ /* 0x000fe200078e0211 */
[----:B------:R-:W-:Y:S01]  /*18c0*/  @!P4 MOV R0, R12 ;  /* 0x0000000c0000c202 */ /* 0x000fe20000000f00 */
[----:B-----5:R-:W-:-:S03]  /*18d0*/  @!P6 IMAD R19, R27, R14, RZ ;  /* 0x0000000e1b13e224 */ /* 0x020fc600078e02ff */
[----:B------:R-:W-:Y:S01]  /*18e0*/  @!P6 MOV R13, R3 ;  /* 0x00000003000de202 */ /* 0x000fe20000000f00 */
[----:B------:R-:W-:Y:S02]  /*18f0*/  @!P6 IMAD.MOV.U32 R12, RZ, RZ, R0 ;  /* 0x000000ffff0ce224 */ /* 0x000fe400078e0000 */
[-C--:B------:R-:W-:Y:S02]  /*1900*/  @!P6 IMAD R19, R15, R26.reuse, R19 ;  /* 0x0000001a0f13e224 */ /* 0x080fe400078e0213 */
[----:B------:R-:W-:-:S04]  /*1910*/  @!P6 IMAD.WIDE.U32 R14, R14, R26, R12 ;  /* 0x0000001a0e0ee225 */ /* 0x000fc800078e000c */
[----:B------:R-:W-:Y:S01]  /*1920*/  @!P6 IMAD.MOV.U32 R0, RZ, RZ, R14 ;  /* 0x000000ffff00e224 */ /* 0x000fe200078e000e */
[----:B------:R-:W-:-:S07]  /*1930*/  @!P6 IADD3 R3, PT, PT, R15, R19, RZ ;  /* 0x000000130f03e210 */ /* 0x000fce0007ffe0ff */
.L_x_16:
[----:B012---:R-:W-:Y:S05]  /*1940*/  BSYNC.RECONVERGENT B2 ;  /* 0x0000000000027941 */ /* 0x007fea0003800200 */
.L_x_15:
[----:B------:R-:W-:Y:S05]  /*1950*/  @!P3 BRA `(.L_x_14) ;  /* 0x000000040000b947 */ /* 0x000fea0003800000 */
[----:B------:R-:W-:Y:S01]  /*1960*/  ISETP.NE.AND P4, PT, R7, 0x1, PT ;  /* 0x000000010700780c */ /* 0x000fe20003f85270 */
[----:B------:R-:W-:Y:S01]  /*1970*/  BSSY.RECONVERGENT B2, `(.L_x_17) ;  /* 0x0000029000027945 */ /* 0x000fe20003800200 */
[----:B------:R-:W-:-:S11]  /*1980*/  LOP3.LUT P3, RZ, R21, 0x1, RZ, 0xc0, !PT ;  /* 0x0000000115ff7812 */ /* 0x000fd6000786c0ff */
[----:B------:R-:W-:Y:S05]  /*1990*/  @!P4 BRA `(.L_x_18) ;  /* 0x000000000098c947 */ /* 0x000fea0003800000 */
[----:B------:R-:W-:-:S05]  /*19a0*/  IADD3 R17, PT, PT, R11, R18, RZ ;  /* 0x000000120b117210 */ /* 0x000fca0007ffe0ff */
[----:B------:R-:W-:-:S05]  /*19b0*/  VIADD R13, R17, 0x1 ;  /* 0x00000001110d7836 */ /* 0x000fca0000000000 */
[----:B------:R-:W-:-:S13]  /*19c0*/  ISETP.GE.U32.OR P4, PT, R13, R2, !P0 ;  /* 0x000000020d00720c */ /* 0x000fda0004786470 */
[----:B------:R-:W-:Y:S02]  /*19d0*/  @!P4 SHF.R.S32.HI R13, RZ, 0x1f, R11 ;  /* 0x0000001fff0dc819 */ /* 0x000fe4000001140b */
[--C-:B------:R-:W-:Y:S02]  /*19e0*/  @!P4 SHF.R.S32.HI R24, RZ, 0x1f, R18.reuse ;  /* 0x0000001fff18c819 */ /* 0x100fe40000011412 */
[----:B------:R-:W-:-:S04]  /*19f0*/  @!P4 IADD3 R23, P5, P6, R22, R11, R18 ;  /* 0x0000000b1617c210 */ /* 0x000fc80007ebe012 */
[----:B------:R-:W-:Y:S02]  /*1a00*/  @!P4 IADD3.X R24, PT, PT, RZ, R13, R24, P5, P6 ;  /* 0x0000000dff18c210 */ /* 0x000fe40002fec418 */
[----:B------:R-:W-:-:S13]  /*1a10*/  ISETP.GE.U32.OR P5, PT, R17, R2, !P0 ;  /* 0x000000021100720c */ /* 0x000fda00047a6470 */
[----:B------:R-:W0:Y:S01]  /*1a20*/  @!P5 LDC.64 R12, c[0x0][0x380] ;  /* 0x0000e000ff0cdb82 */ /* 0x000e220000000a00 */
[----:B------:R-:W-:-:S05]  /*1a30*/  @!P5 IADD3 R17, PT, PT, R22, R17, RZ ;  /* 0x000000111611d210 */ /* 0x000fca0007ffe0ff */
[----:B0-----:R-:W-:-:S06]  /*1a40*/  @!P5 IMAD.WIDE R16, R17, 0x8, R12 ;  /* 0x000000081110d825 */ /* 0x001fcc00078e020c */
[----:B------:R-:W2:Y:S01]  /*1a50*/  @!P5 LDG.E.64 R16, desc[UR8][R16.64] ;  /* 0x000000081010d981 */ /* 0x000ea2000c1e1b00 */
[----:B------:R-:W0:Y:S01]  /*1a60*/  S2UR UR5, SR_CgaCtaId ;  /* 0x00000000000579c3 */ /* 0x000e220000008800 */
[----:B------:R-:W-:Y:S01]  /*1a70*/  UMOV UR4, 0x400 ;  /* 0x0000040000047882 */ /* 0x000fe20000000000 */
[----:B------:R-:W-:Y:S01]  /*1a80*/  IMAD R19, R20, R21, R18 ;  /* 0x0000001514137224 */ /* 0x000fe200078e0212 */
[----:B------:R-:W-:Y:S01]  /*1a90*/  @!P5 MOV R15, R3 ;  /* 0x00000003000fd202 */ /* 0x000fe20000000f00 */
[----:B------:R-:W-:Y:S01]  /*1aa0*/  @!P5 IMAD.MOV.U32 R14, RZ, RZ, R0 ;  /* 0x000000ffff0ed224 */ /* 0x000fe200078e0000 */
[----:B0-----:R-:W-:-:S06]  /*1ab0*/  ULEA UR4, UR5, UR4, 0x18 ;  /* 0x0000000405047291 */ /* 0x001fcc000f8ec0ff */
[----:B------:R-:W-:-:S05]  /*1ac0*/  LEA R19, R19, UR4, 0x3 ;  /* 0x0000000413137c11 */ /* 0x000fca000f8e18ff */
[----:B------:R-:W2:Y:S02]  /*1ad0*/  @!P5 LDS.64 R12, [R19] ;  /* 0x00000000130cd984 */ /* 0x000ea40000000a00 */
[----:B--2---:R-:W-:Y:S02]  /*1ae0*/  @!P5 IMAD R13, R13, R16, RZ ;  /* 0x000000100d0dd224 */ /* 0x004fe400078e02ff */
[----:B------:R-:W-:-:S04]  /*1af0*/  @!P5 IMAD.WIDE.U32 R14, R16, R12, R14 ;  /* 0x0000000c100ed225 */ /* 0x000fc800078e000e */
[----:B------:R-:W-:Y:S02]  /*1b00*/  @!P5 IMAD R25, R17, R12, R13 ;  /* 0x0000000c1119d224 */ /* 0x000fe400078e020d */
[----:B------:R-:W0:Y:S01]  /*1b10*/  @!P4 LDC.64 R12, c[0x0][0x380] ;  /* 0x0000e000ff0ccb82 */ /* 0x000e220000000a00 */
[----:B------:R-:W1:Y:S01]  /*1b20*/  @!P4 LDS.64 R16, [R19+0x8] ;  /* 0x000008001310c984 */ /* 0x000e620000000a00 */
[----:B0-----:R-:W-:-:S04]  /*1b30*/  @!P4 LEA R12, P6, R23, R12, 0x3 ;  /* 0x0000000c170cc211 */ /* 0x001fc800078c18ff */
[----:B------:R-:W-:-:S06]  /*1b40*/  @!P4 LEA.HI.X R13, R23, R13, R24, 0x3, P6 ;  /* 0x0000000d170dc211 */ /* 0x000fcc00030f1c18 */
[----:B------:R-:W1:Y:S01]  /*1b50*/  @!P4 LDG.E.64 R12, desc[UR8][R12.64+0x8] ;  /* 0x000008080c0cc981 */ /* 0x000e62000c1e1b00 */
[----:B------:R-:W-:Y:S01]  /*1b60*/  @!P5 IADD3 R3, PT, PT, R15, R25, RZ ;  /* 0x000000190f03d210 */ /* 0x000fe20007ffe0ff */
[----:B------:R-:W-:Y:S02]  /*1b70*/  @!P5 IMAD.MOV.U32 R0, RZ, RZ, R14 ;  /* 0x000000ffff00d224 */ /* 0x000fe400078e000e */
[----:B------:R-:W-:Y:S01]  /*1b80*/  VIADD R18, R18, 0x2 ;  /* 0x0000000212127836 */ /* 0x000fe20000000000 */
[----:B------:R-:W-:Y:S01]  /*1b90*/  @!P4 MOV R15, R3 ;  /* 0x00000003000fc202 */ /* 0x000fe20000000f00 */
[----:B------:R-:W-:Y:S02]  /*1ba0*/  @!P4 IMAD.MOV.U32 R14, RZ, RZ, R0 ;  /* 0x000000ffff0ec224 */ /* 0x000fe400078e0000 */
[----:B-1----:R-:W-:Y:S02]  /*1bb0*/  @!P4 IMAD R17, R17, R12, RZ ;  /* 0x0000000c1111c224 */ /* 0x002fe400078e02ff */
[----:B------:R-:W-:-:S04]  /*1bc0*/  @!P4 IMAD.WIDE.U32 R14, R12, R16, R14 ;  /* 0x000000100c0ec225 */ /* 0x000fc800078e000e */
[----:B------:R-:W-:Y:S02]  /*1bd0*/  @!P4 IMAD R17, R13, R16, R17 ;  /* 0x000000100d11c224 */ /* 0x000fe400078e0211 */
[----:B------:R-:W-:-:S03]  /*1be0*/  @!P4 IMAD.MOV.U32 R0, RZ, RZ, R14 ;  /* 0x000000ffff00c224 */ /* 0x000fc600078e000e */
[----:B------:R-:W-:-:S07]  /*1bf0*/  @!P4 IADD3 R3, PT, PT, R15, R17, RZ ;  /* 0x000000110f03c210 */ /* 0x000fce0007ffe0ff */
.L_x_18:
[----:B------:R-:W-:Y:S05]  /*1c00*/  BSYNC.RECONVERGENT B2 ;  /* 0x0000000000027941 */ /* 0x000fea0003800200 */
.L_x_17:
[----:B------:R-:W-:Y:S05]  /*1c10*/  @!P3 BRA `(.L_x_14) ;  /* 0x000000000050b947 */ /* 0x000fea0003800000 */
[----:B------:R-:W-:-:S04]  /*1c20*/  IADD3 R15, PT, PT, R11, R18, RZ ;  /* 0x000000120b0f7210 */ /* 0x000fc80007ffe0ff */
[----:B------:R-:W-:-:S13]  /*1c30*/  ISETP.GE.U32.OR P0, PT, R15, R2, !P0 ;  /* 0x000000020f00720c */ /* 0x000fda0004706470 */
[----:B------:R-:W-:Y:S05]  /*1c40*/  @P0 BRA `(.L_x_14) ;  /* 0x0000000000440947 */ /* 0x000fea0003800000 */
[----:B------:R-:W0:Y:S01]  /*1c50*/  LDC.64 R12, c[0x0][0x380] ;  /* 0x0000e000ff0c7b82 */ /* 0x000e220000000a00 */
[----:B------:R-:W-:-:S04]  /*1c60*/  IMAD.IADD R15, R22, 0x1, R15 ;  /* 0x00000001160f7824 */ /* 0x000fc800078e020f */
[----:B0-----:R-:W-:-:S06]  /*1c70*/  IMAD.WIDE R12, R15, 0x8, R12 ;  /* 0x000000080f0c7825 */ /* 0x001fcc00078e020c */
[----:B------:R-:W2:Y:S01]  /*1c80*/  LDG.E.64 R12, desc[UR8][R12.64] ;  /* 0x000000080c0c7981 */ /* 0x000ea2000c1e1b00 */
[----:B------:R-:W0:Y:S01]  /*1c90*/  S2UR UR5, SR_CgaCtaId ;  /* 0x00000000000579c3 */ /* 0x000e220000008800 */
[----:B------:R-:W-:Y:S01]  /*1ca0*/  UMOV UR4, 0x400 ;  /* 0x0000040000047882 */ /* 0x000fe20000000000 */
[----:B------:R-:W-:Y:S01]  /*1cb0*/  IMAD R21, R20, R21, R18 ;  /* 0x0000001514157224 */ /* 0x000fe200078e0212 */
[----:B------:R-:W-:Y:S01]  /*1cc0*/  MOV R16, R0 ;  /* 0x0000000000107202 */ /* 0x000fe20000000f00 */
[----:B------:R-:W-:Y:S01]  /*1cd0*/  IMAD.MOV.U32 R17, RZ, RZ, R3 ;  /* 0x000000ffff117224 */ /* 0x000fe200078e0003 */
[----:B0-----:R-:W-:-:S06]  /*1ce0*/  ULEA UR4, UR5, UR4, 0x18 ;  /* 0x0000000405047291 */ /* 0x001fcc000f8ec0ff */
[----:B------:R-:W-:-:S06]  /*1cf0*/  LEA R14, R21, UR4, 0x3 ;  /* 0x00000004150e7c11 */ /* 0x000fcc000f8e18ff */
[----:B------:R-:W2:Y:S02]  /*1d00*/  LDS.64 R14, [R14] ;  /* 0x000000000e0e7984 */ /* 0x000ea40000000a00 */
[----:B--2---:R-:W-:Y:S02]  /*1d10*/  IMAD R15, R15, R12, RZ ;  /* 0x0000000c0f0f7224 */ /* 0x004fe400078e02ff */
[----:B------:R-:W-:-:S04]  /*1d20*/  IMAD.WIDE.U32 R16, R12, R14, R16 ;  /* 0x0000000e0c107225 */ /* 0x000fc800078e0010 */
[----:B------:R-:W-:Y:S01]  /*1d30*/  IMAD R15, R13, R14, R15 ;  /* 0x0000000e0d0f7224 */ /* 0x000fe200078e020f */
[----:B------:R-:W-:-:S03]  /*1d40*/  MOV R0, R16 ;  /* 0x0000001000007202 */ /* 0x000fc60000000f00 */
[----:B------:R-:W-:-:S07]  /*1d50*/  IMAD.IADD R3, R17, 0x1, R15 ;  /* 0x0000000111037824 */ /* 0x000fce00078e020f */
.L_x_14:
[----:B012---:R-:W-:Y:S05]  /*1d60*/  BSYNC.RECONVERGENT B1 ;  /* 0x0000000000017941 */ /* 0x007fea0003800200 */
.L_x_13:
[----:B------:R-:W-:Y:S05]  /*1d70*/  @P2 BRA `(.L_x_19) ;  /* 0xffffffec00ec2947 */ /* 0x000fea000383ffff */
.L_x_9:
[----:B012---:R-:W-:Y:S05]  /*1d80*/  BSYNC.RECONVERGENT B0 ;  /* 0x0000000000007941 */ /* 0x007fea0003800200 */
.L_x_8:
[----:B------:R-:W0:Y:S01]  /*1d90*/  LDC.64 R6, c[0x0][0x388] ;  /* 0x0000e200ff067b82 */ /* 0x000e220000000a00 */
[----:B------:R-:W-:Y:S01]  /*1da0*/  IMAD R5, R5, R2, R4 ;  /* 0x0000000205057224 */ /* 0x000fe200078e0204 */
[----:B------:R-:W-:-:S03]  /*1db0*/  MOV R2, R0 ;  /* 0x0000000000027202 */ /* 0x000fc60000000f00 */
[----:B0-----:R-:W-:-:S05]  /*1dc0*/  IMAD.WIDE R4, R5, 0x8, R6 ;  /* 0x0000000805047825 */ /* 0x001fca00078e0206 */
[----:B------:R-:W-:Y:S01]  /*1dd0*/  STG.E.64 desc[UR8][R4.64], R2 ;  /* 0x0000000204007986 */ /* 0x000fe2000c101b08 */
[----:B------:R-:W-:Y:S05]  /*1de0*/  EXIT ;  /* 0x000000000000794d */ /* 0x000fea0003800000 */
.L_x_20:
[----:B------:R-:W-:-:S00]  /*1df0*/  BRA `(.L_x_20) ;  /* 0xfffffffc00fc7947 */ /* 0x000fc0000383ffff */
[----:B------:R-:W-:-:S00]  /*1e00*/  NOP ;  /* 0x0000000000007918 */ /* 0x000fc00000000000 */
[----:B------:R-:W-:-:S00]  /*1e10*/  NOP ;  /* 0x0000000000007918 */ /* 0x000fc00000000000 */
[----:B------:R-:W-:-:S00]  /*1e20*/  NOP ;  /* 0x0000000000007918 */ /* 0x000fc00000000000 */
[----:B------:R-:W-:-:S00]  /*1e30*/  NOP ;  /* 0x0000000000007918 */ /* 0x000fc00000000000 */
[----:B------:R-:W-:-:S00]  /*1e40*/  NOP ;  /* 0x0000000000007918 */ /* 0x000fc00000000000 */
[----:B------:R-:W-:-:S00]  /*1e50*/  NOP ;  /* 0x0000000000007918 */ /* 0x000fc00000000000 */
[----:B------:R-:W-:-:S00]  /*1e60*/  NOP ;  /* 0x0000000000007918 */ /* 0x000fc00000000000 */
[----:B------:R-:W-:-:S00]  /*1e70*/  NOP ;  /* 0x0000000000007918 */ /* 0x000fc00000000000 */
.L_x_21:


//--------------------- .nv.shared._Z8convolvePlS_S_iii --------------------------
	.section	.nv.shared._Z8convolvePlS_S_iii,"aw",@nobits
	.sectionflags	@""
	.align	16
	.zero		1024


//--------------------- .nv.shared.reserved.0     --------------------------
	.section	.nv.shared.reserved.0,"aw",@nobits
	.weak		__nv_reservedSMEM_offset_0_alias
	.size		__nv_reservedSMEM_offset_0_alias, 0, 64
	.other		__nv_reservedSMEM_offset_0_alias,@"STO_CUDA_RESERVED_SHARED STV_DEFAULT"
__nv_reservedSMEM_offset_0_alias:
	.zero		0
	.zero		64


//--------------------- .nv.constant0._Z8convolvePlS_S_iii --------------------------
	.section	.nv.constant0._Z8convolvePlS_S_iii,"a",@progbits
	.sectionflags	@""
	.align	4
.nv.constant0._Z8convolvePlS_S_iii:
	.zero		932


//--------------------- SYMBOLS --------------------------

	.type		.nv.reservedSmem.offset0,@object
	.size		.nv.reservedSmem.offset0,0x4
	.type		.nv.reservedSmem.cap,@object
	.size		.nv.reservedSmem.cap,0x4
